// auto-generated by cutlass_sweep.gemm — config: {"arch": "sm_90", "cluster_m": 1, "cluster_n": 2, "dtype": "e5m2", "dtype_b": "e5m2", "layout": "nt", "stages": 0, "tile_k": 64, "tile_m": 256, "tile_n": 128}
#include "cutlass/cutlass.h"
#include "cutlass/gemm/collective/collective_builder.hpp"
#include "cutlass/gemm/device/gemm_universal_adapter.h"
#include "cutlass/gemm/kernel/gemm_universal.hpp"
#include "cutlass/epilogue/collective/collective_builder.hpp"

using ElemA = cutlass::float_e5m2_t;
using ElemB = cutlass::float_e5m2_t;
using ElemCD = cutlass::float_e5m2_t;
using Acc  = float;
using TileShape    = cute::Shape<cute::_256, cute::_128, cute::_64>;
using ClusterShape = cute::Shape<cute::_1, cute::_2, cute::_1>;

using CollectiveEpilogue = typename cutlass::epilogue::collective::CollectiveBuilder<
    cutlass::arch::Sm90, cutlass::arch::OpClassTensorOp,
    TileShape, ClusterShape,
    cutlass::epilogue::collective::EpilogueTileAuto,
    Acc, Acc,
    ElemCD, cutlass::layout::RowMajor, 128 / cutlass::sizeof_bits<ElemCD>::value,
    ElemCD, cutlass::layout::RowMajor, 128 / cutlass::sizeof_bits<ElemCD>::value,
    cutlass::epilogue::collective::EpilogueScheduleAuto
  >::CollectiveOp;

using CollectiveMainloop = typename cutlass::gemm::collective::CollectiveBuilder<
    cutlass::arch::Sm90, cutlass::arch::OpClassTensorOp,
    ElemA, cutlass::layout::RowMajor, 128 / cutlass::sizeof_bits<ElemA>::value,
    ElemB, cutlass::layout::ColumnMajor, 128 / cutlass::sizeof_bits<ElemB>::value,
    Acc,
    TileShape, ClusterShape,
    cutlass::gemm::collective::StageCountAutoCarveout<static_cast<int>(sizeof(typename CollectiveEpilogue::SharedStorage))>,
    cutlass::gemm::collective::KernelScheduleAuto
  >::CollectiveOp;

using GemmKernel = cutlass::gemm::kernel::GemmUniversal<
    cute::Shape<int,int,int,int>,
    CollectiveMainloop,
    CollectiveEpilogue
>;
using Gemm = cutlass::gemm::device::GemmUniversalAdapter<GemmKernel>;

// Force the device kernel symbol into the cubin without needing a host main.
auto* _anchor = &cutlass::device_kernel<GemmKernel>;


// ===== COMPILED SASS (sm_90a) =====

	.target	sm_90a

	.elftype	@"ET_EXEC"


//--------------------- .note.nv.tkinfo           --------------------------
	.section	.note.nv.tkinfo,"",@"SHT_NOTE"
	.sectionflags	@"SHF_NOTE_NV_TKINFO"
	.tkinfo
        /*0018*/ 	.word	0x00000002
        /*0030*/ 	.string	""
        /*0030*/ 	.string	"ptxas"
        /*0030*/ 	.string	"Cuda compilation tools, release 13.0, V13.0.88"
        /*0030*/ 	.string	"Build cuda_13.0.r13.0/compiler.36424714_0"
        /*0030*/ 	.string	"-arch sm_90a -m 64 "



//--------------------- .note.nv.cuinfo           --------------------------
	.section	.note.nv.cuinfo,"",@"SHT_NOTE"
	.sectionflags	@"SHF_NOTE_NV_CUINFO"
        /*0018*/ 	.short	0x0002
        /*001a*/ 	.short	0x005a
        /*001c*/ 	.short	0x0082
	.zero		2


//--------------------- .nv.info                  --------------------------
	.section	.nv.info,"",@"SHT_CUDA_INFO"
	.align	4


	//----- nvinfo : EIATTR_REGCOUNT
	.align		4
        /*0000*/ 	.byte	0x04, 0x2f
        /*0002*/ 	.short	(.L_12 - .L_11)
	.align		4
.L_11:
        /*0004*/ 	.word	index@(_ZN7cutlass13device_kernelINS_4gemm6kernel13GemmUniversalIN4cute5tupleIJiiiiEEENS1_10collective13CollectiveMmaINS1_37MainloopSm90TmaGmmaWarpSpecializedFP8ILi9ENS5_IJNS4_1CILi1EEENSA_ILi2EEESB_EEENS1_35KernelTmaWarpSpecializedCooperativeEEENS5_IJNSA_ILi256EEENSA_ILi128EEENSA_ILi64EEEEEENS_12float_e5m2_tENS5_IJlSB_lEEESK_SL_NS4_8TiledMMAINS4_8MMA_AtomIJNS4_4SM904GMMA31MMA_64x128x32_F32E5M2E5M2_SS_TNILNSP_7ScaleInE1ELSR_1EEEEEENS4_6LayoutINS5_IJSC_SB_SB_EEENS5_IJSB_NSA_ILi0EEESW_EEEEENS5_IJNS4_10UnderscoreESZ_SZ_EEEEENS4_23SM90_TMA_LOAD_MULTICASTENS4_14ComposedLayoutINS4_7SwizzleILi2ELi4ELi3EEENS4_18smem_ptr_flag_bitsILi8EEENSU_INS5_IJNSA_ILi8EEESI_EEENS5_IJSI_SB_EEEEEEEvNS4_8identityENS4_13SM90_TMA_LOADES1C_vS1D_EENS_8epilogue10collective6detail29Sm90TmaWarpSpecializedAdapterINS1H_15DefaultEpilogueISK_SL_SL_NS1G_6thread17LinearCombinationISK_Li1EffLNS1L_9ScaleType4KindE0ELNS_15FloatRoundStyleE2ESK_EENS1_15EpilogueDefaultEEEEEvvEEEEvNT_6ParamsE)
        /*0008*/ 	.word	0x000000a8


	//----- nvinfo : EIATTR_FRAME_SIZE
	.align		4
.L_12:
        /*000c*/ 	.byte	0x04, 0x11
        /*000e*/ 	.short	(.L_14 - .L_13)
	.align		4
.L_13:
        /*0010*/ 	.word	index@(_ZN7cutlass13device_kernelINS_4gemm6kernel13GemmUniversalIN4cute5tupleIJiiiiEEENS1_10collective13CollectiveMmaINS1_37MainloopSm90TmaGmmaWarpSpecializedFP8ILi9ENS5_IJNS4_1CILi1EEENSA_ILi2EEESB_EEENS1_35KernelTmaWarpSpecializedCooperativeEEENS5_IJNSA_ILi256EEENSA_ILi128EEENSA_ILi64EEEEEENS_12float_e5m2_tENS5_IJlSB_lEEESK_SL_NS4_8TiledMMAINS4_8MMA_AtomIJNS4_4SM904GMMA31MMA_64x128x32_F32E5M2E5M2_SS_TNILNSP_7ScaleInE1ELSR_1EEEEEENS4_6LayoutINS5_IJSC_SB_SB_EEENS5_IJSB_NSA_ILi0EEESW_EEEEENS5_IJNS4_10UnderscoreESZ_SZ_EEEEENS4_23SM90_TMA_LOAD_MULTICASTENS4_14ComposedLayoutINS4_7SwizzleILi2ELi4ELi3EEENS4_18smem_ptr_flag_bitsILi8EEENSU_INS5_IJNSA_ILi8EEESI_EEENS5_IJSI_SB_EEEEEEEvNS4_8identityENS4_13SM90_TMA_LOADES1C_vS1D_EENS_8epilogue10collective6detail29Sm90TmaWarpSpecializedAdapterINS1H_15DefaultEpilogueISK_SL_SL_NS1G_6thread17LinearCombinationISK_Li1EffLNS1L_9ScaleType4KindE0ELNS_15FloatRoundStyleE2ESK_EENS1_15EpilogueDefaultEEEEEvvEEEEvNT_6ParamsE)
        /*0014*/ 	.word	0x00000100


	//----- nvinfo : EIATTR_MIN_STACK_SIZE
	.align		4
.L_14:
        /*0018*/ 	.byte	0x04, 0x12
        /*001a*/ 	.short	(.L_16 - .L_15)
	.align		4
.L_15:
        /*001c*/ 	.word	index@(_ZN7cutlass13device_kernelINS_4gemm6kernel13GemmUniversalIN4cute5tupleIJiiiiEEENS1_10collective13CollectiveMmaINS1_37MainloopSm90TmaGmmaWarpSpecializedFP8ILi9ENS5_IJNS4_1CILi1EEENSA_ILi2EEESB_EEENS1_35KernelTmaWarpSpecializedCooperativeEEENS5_IJNSA_ILi256EEENSA_ILi128EEENSA_ILi64EEEEEENS_12float_e5m2_tENS5_IJlSB_lEEESK_SL_NS4_8TiledMMAINS4_8MMA_AtomIJNS4_4SM904GMMA31MMA_64x128x32_F32E5M2E5M2_SS_TNILNSP_7ScaleInE1ELSR_1EEEEEENS4_6LayoutINS5_IJSC_SB_SB_EEENS5_IJSB_NSA_ILi0EEESW_EEEEENS5_IJNS4_10UnderscoreESZ_SZ_EEEEENS4_23SM90_TMA_LOAD_MULTICASTENS4_14ComposedLayoutINS4_7SwizzleILi2ELi4ELi3EEENS4_18smem_ptr_flag_bitsILi8EEENSU_INS5_IJNSA_ILi8EEESI_EEENS5_IJSI_SB_EEEEEEEvNS4_8identityENS4_13SM90_TMA_LOADES1C_vS1D_EENS_8epilogue10collective6detail29Sm90TmaWarpSpecializedAdapterINS1H_15DefaultEpilogueISK_SL_SL_NS1G_6thread17LinearCombinationISK_Li1EffLNS1L_9ScaleType4KindE0ELNS_15FloatRoundStyleE2ESK_EENS1_15EpilogueDefaultEEEEEvvEEEEvNT_6ParamsE)
        /*0020*/ 	.word	0x00000100
.L_16:


//--------------------- .nv.compat                --------------------------
	.section	.nv.compat,"",@"SHT_CUDA_COMPAT_INFO"
	.align	4
        /*0000*/ 	.byte	0x02, 0x09, 0x01, 0x00, 0x02, 0x02, 0x04, 0x00, 0x02, 0x05, 0x05, 0x00, 0x03, 0x07, 0x01, 0x01
        /*0010*/ 	.byte	0x02, 0x03, 0x01, 0x00, 0x02, 0x06, 0x01, 0x00, 0x04, 0x0b, 0x08, 0x00, 0x00, 0x00, 0x00, 0x00
        /*0020*/ 	.byte	0x00, 0x00, 0x00, 0x00


//--------------------- .nv.info._ZN7cutlass13device_kernelINS_4gemm6kernel13GemmUniversalIN4cute5tupleIJiiiiEEENS1_10collective13CollectiveMmaINS1_37MainloopSm90TmaGmmaWarpSpecializedFP8ILi9ENS5_IJNS4_1CILi1EEENSA_ILi2EEESB_EEENS1_35KernelTmaWarpSpecializedCooperativeEEENS5_IJNSA_ILi256EEENSA_ILi128EEENSA_ILi64EEEEEENS_12float_e5m2_tENS5_IJlSB_lEEESK_SL_NS4_8TiledMMAINS4_8MMA_AtomIJNS4_4SM904GMMA31MMA_64x128x32_F32E5M2E5M2_SS_TNILNSP_7ScaleInE1ELSR_1EEEEEENS4_6LayoutINS5_IJSC_SB_SB_EEENS5_IJSB_NSA_ILi0EEESW_EEEEENS5_IJNS4_10UnderscoreESZ_SZ_EEEEENS4_23SM90_TMA_LOAD_MULTICASTENS4_14ComposedLayoutINS4_7SwizzleILi2ELi4ELi3EEENS4_18smem_ptr_flag_bitsILi8EEENSU_INS5_IJNSA_ILi8EEESI_EEENS5_IJSI_SB_EEEEEEEvNS4_8identityENS4_13SM90_TMA_LOADES1C_vS1D_EENS_8epilogue10collective6detail29Sm90TmaWarpSpecializedAdapterINS1H_15DefaultEpilogueISK_SL_SL_NS1G_6thread17LinearCombinationISK_Li1EffLNS1L_9ScaleType4KindE0ELNS_15FloatRoundStyleE2ESK_EENS1_15EpilogueDefaultEEEEEvvEEEEvNT_6ParamsE --------------------------
	.section	.nv.info._ZN7cutlass13device_kernelINS_4gemm6kernel13GemmUniversalIN4cute5tupleIJiiiiEEENS1_10collective13CollectiveMmaINS1_37MainloopSm90TmaGmmaWarpSpecializedFP8ILi9ENS5_IJNS4_1CILi1EEENSA_ILi2EEESB_EEENS1_35KernelTmaWarpSpecializedCooperativeEEENS5_IJNSA_ILi256EEENSA_ILi128EEENSA_ILi64EEEEEENS_12float_e5m2_tENS5_IJlSB_lEEESK_SL_NS4_8TiledMMAINS4_8MMA_AtomIJNS4_4SM904GMMA31MMA_64x128x32_F32E5M2E5M2_SS_TNILNSP_7ScaleInE1ELSR_1EEEEEENS4_6LayoutINS5_IJSC_SB_SB_EEENS5_IJSB_NSA_ILi0EEESW_EEEEENS5_IJNS4_10UnderscoreESZ_SZ_EEEEENS4_23SM90_TMA_LOAD_MULTICASTENS4_14ComposedLayoutINS4_7SwizzleILi2ELi4ELi3EEENS4_18smem_ptr_flag_bitsILi8EEENSU_INS5_IJNSA_ILi8EEESI_EEENS5_IJSI_SB_EEEEEEEvNS4_8identityENS4_13SM90_TMA_LOADES1C_vS1D_EENS_8epilogue10collective6detail29Sm90TmaWarpSpecializedAdapterINS1H_15DefaultEpilogueISK_SL_SL_NS1G_6thread17LinearCombinationISK_Li1EffLNS1L_9ScaleType4KindE0ELNS_15FloatRoundStyleE2ESK_EENS1_15EpilogueDefaultEEEEEvvEEEEvNT_6ParamsE,"",@"SHT_CUDA_INFO"
	.sectionflags	@""
	.align	4


	//----- nvinfo : EIATTR_CUDA_API_VERSION
	.align		4
        /*0000*/ 	.byte	0x04, 0x37
        /*0002*/ 	.short	(.L_18 - .L_17)
.L_17:
        /*0004*/ 	.word	0x00000082


	//----- nvinfo : EIATTR_KPARAM_INFO
	.align		4
.L_18:
        /*0008*/ 	.byte	0x04, 0x17
        /*000a*/ 	.short	(.L_20 - .L_19)
.L_19:
        /*000c*/ 	.word	0x00000000
        /*0010*/ 	.short	0x0000
        /*0012*/ 	.short	0x0070
        /*0014*/ 	.byte	0x00, 0xf0, 0x01, 0x10


	//----- nvinfo : EIATTR_SPARSE_MMA_MASK
	.align		4
.L_20:
        /*0018*/ 	.byte	0x03, 0x50
        /*001a*/ 	.short	0x0000


	//----- nvinfo : EIATTR_MAXREG_COUNT
	.align		4
        /*001c*/ 	.byte	0x03, 0x1b
        /*001e*/ 	.short	0x00a8


	//----- nvinfo : EIATTR_NUM_BARRIERS
	.align		4
        /*0020*/ 	.byte	0x02, 0x4c
        /*0022*/ 	.byte	0x01
	.zero		1


	//----- nvinfo : EIATTR_ANNOTATIONS
	.align		4
        /*0024*/ 	.byte	0x04, 0x55
        /*0026*/ 	.short	(.L_22 - .L_21)


	//   ....[0]....
.L_21:
        /*0028*/ 	.word	0x00000001
        /*002c*/ 	.byte	0x40, 0x07, 0x00, 0x00, 0x01, 0x00, 0x00, 0x00, 0x70, 0x09, 0x00, 0x00, 0x01, 0x00, 0x00, 0x00
        /* <DEDUP_REMOVED lines=195> */
        /*0c6c*/ 	.byte	0x20, 0x08, 0x01, 0x00, 0x01, 0x00, 0x00, 0x00, 0x70, 0x08, 0x01, 0x00


	//----- nvinfo : EIATTR_MERCURY_ISA_VERSION
	.align		4
.L_22:
        /*0c78*/ 	.byte	0x03, 0x5f
        /*0c7a*/ 	.short	0x0101


	//----- nvinfo : EIATTR_INT_WARP_WIDE_INSTR_OFFSETS
	.align		4
        /*0c7c*/ 	.byte	0x04, 0x31
        /*0c7e*/ 	.short	(.L_24 - .L_23)


	//   ....[0]....
.L_23:
        /*0c80*/ 	.word	0x00000600


	//   ....[1]....
        /*0c84*/ 	.word	0x00000620


	//   ....[2]....
        /*0c88*/ 	.word	0x00000770


	//----- nvinfo : EIATTR_COOP_GROUP_MASK_REGIDS
	.align		4
.L_24:
        /*0c8c*/ 	.byte	0x04, 0x29
        /*0c8e*/ 	.short	(.L_26 - .L_25)


	//   ....[0]....
.L_25:
        /*0c90*/ 	.word	0xffffffff


	//   ....[1]....
        /*0c94*/ 	.word	0xffffffff


	//   ....[2]....
        /*0c98*/ 	.word	0xffffffff


	//   ....[3]....
        /*0c9c*/ 	.word	0xffffffff


	//   ....[4]....
        /*0ca0*/ 	.word	0xffffffff


	//   ....[5]....
        /*0ca4*/ 	.word	0xffffffff


	//----- nvinfo : EIATTR_COOP_GROUP_INSTR_OFFSETS
	.align		4
.L_26:
        /*0ca8*/ 	.byte	0x04, 0x28
        /*0caa*/ 	.short	(.L_28 - .L_27)


	//   ....[0]....
.L_27:
        /*0cac*/ 	.word	0x00000070


	//   ....[1]....
        /*0cb0*/ 	.word	0x00000080


	//   ....[2]....
        /*0cb4*/ 	.word	0x000001a0


	//   ....[3]....
        /*0cb8*/ 	.word	0x00000490


	//   ....[4]....
        /*0cbc*/ 	.word	0x00000880


	//   ....[5]....
        /*0cc0*/ 	.word	0x00001600


	//----- nvinfo : EIATTR_REG_RECONFIG
	.align		4
.L_28:
        /*0cc4*/ 	.byte	0x01, 0x54
	.zero		2


	//----- nvinfo : EIATTR_MBARRIER_INSTR_OFFSETS
	.align		4
        /*0cc8*/ 	.byte	0x04, 0x39
        /*0cca*/ 	.short	(.L_30 - .L_29)


	//   ....[0]....
.L_29:
        /*0ccc*/ 	.word	0x00000340
        /*0cd0*/ 	.word	0x000000ff
        /*0cd4*/ 	.word	0x00000000
        /*0cd8*/ 	.short	0x0100
        /*0cda*/ 	.byte	0x09
	.zero		1


	//   ....[1]....
        /*0cdc*/ 	.word	0x00000350
        /*0ce0*/ 	.word	0x000000ff
        /*0ce4*/ 	.word	0x00000048
        /*0ce8*/ 	.short	0x0100
        /*0cea*/ 	.byte	0x09
	.zero		1


	//   ....[2]....
        /*0cec*/ 	.word	0x00000360
        /*0cf0*/ 	.word	0x000000ff
        /*0cf4*/ 	.word	0x00000008
        /*0cf8*/ 	.short	0x0100
        /*0cfa*/ 	.byte	0x09
	.zero		1


	//   ....[3]....
        /*0cfc*/ 	.word	0x00000370
        /*0d00*/ 	.word	0x000000ff
        /*0d04*/ 	.word	0x00000050
        /*0d08*/ 	.short	0x0100
        /*0d0a*/ 	.byte	0x09
	.zero		1


	//   ....[4]....
        /*0d0c*/ 	.word	0x00000380
        /*0d10*/ 	.word	0x000000ff
        /*0d14*/ 	.word	0x00000010
        /*0d18*/ 	.short	0x0100
        /*0d1a*/ 	.byte	0x09
	.zero		1


	//   ....[5]....
        /*0d1c*/ 	.word	0x00000390
        /*0d20*/ 	.word	0x000000ff
        /*0d24*/ 	.word	0x00000058
        /*0d28*/ 	.short	0x0100
        /*0d2a*/ 	.byte	0x09
	.zero		1


	//   ....[6]....
        /*0d2c*/ 	.word	0x000003a0
        /*0d30*/ 	.word	0x000000ff
        /*0d34*/ 	.word	0x00000018
        /*0d38*/ 	.short	0x0100
        /*0d3a*/ 	.byte	0x09
	.zero		1


	//   ....[7]....
        /*0d3c*/ 	.word	0x000003b0
        /*0d40*/ 	.word	0x000000ff
        /*0d44*/ 	.word	0x00000060
        /*0d48*/ 	.short	0x0100
        /*0d4a*/ 	.byte	0x09
	.zero		1


	//   ....[8]....
        /*0d4c*/ 	.word	0x000003c0
        /*0d50*/ 	.word	0x000000ff
        /*0d54*/ 	.word	0x00000020
        /*0d58*/ 	.short	0x0100
        /*0d5a*/ 	.byte	0x09
	.zero		1


	//   ....[9]....
        /*0d5c*/ 	.word	0x000003d0
        /*0d60*/ 	.word	0x000000ff
        /*0d64*/ 	.word	0x00000068
        /*0d68*/ 	.short	0x0100
        /*0d6a*/ 	.byte	0x09
	.zero		1


	//   ....[10]....
        /*0d6c*/ 	.word	0x000003e0
        /*0d70*/ 	.word	0x000000ff
        /*0d74*/ 	.word	0x00000028
        /*0d78*/ 	.short	0x0100
        /*0d7a*/ 	.byte	0x09
	.zero		1


	//   ....[11]....
        /*0d7c*/ 	.word	0x000003f0
        /*0d80*/ 	.word	0x000000ff
        /*0d84*/ 	.word	0x00000070
        /*0d88*/ 	.short	0x0100
        /*0d8a*/ 	.byte	0x09
	.zero		1


	//   ....[12]....
        /*0d8c*/ 	.word	0x00000400
        /*0d90*/ 	.word	0x000000ff
        /*0d94*/ 	.word	0x00000030
        /*0d98*/ 	.short	0x0100
        /*0d9a*/ 	.byte	0x09
	.zero		1


	//   ....[13]....
        /*0d9c*/ 	.word	0x00000410
        /*0da0*/ 	.word	0x000000ff
        /*0da4*/ 	.word	0x00000078
        /*0da8*/ 	.short	0x0100
        /*0daa*/ 	.byte	0x09
	.zero		1


	//   ....[14]....
        /*0dac*/ 	.word	0x00000420
        /*0db0*/ 	.word	0x000000ff
        /*0db4*/ 	.word	0x00000038
        /*0db8*/ 	.short	0x0100
        /*0dba*/ 	.byte	0x09
	.zero		1


	//   ....[15]....
        /*0dbc*/ 	.word	0x00000430
        /*0dc0*/ 	.word	0x000000ff
        /*0dc4*/ 	.word	0x00000080
        /*0dc8*/ 	.short	0x0100
        /*0dca*/ 	.byte	0x09
	.zero		1


	//   ....[16]....
        /*0dcc*/ 	.word	0x00000440
        /*0dd0*/ 	.word	0x000000ff
        /*0dd4*/ 	.word	0x00000040
        /*0dd8*/ 	.short	0x0100
        /*0dda*/ 	.byte	0x09
	.zero		1


	//   ....[17]....
        /*0ddc*/ 	.word	0x00000450
        /*0de0*/ 	.word	0x000000ff
        /*0de4*/ 	.word	0x00000088
        /*0de8*/ 	.short	0x0100
        /*0dea*/ 	.byte	0x09
	.zero		1


	//   ....[18]....
        /*0dec*/ 	.word	0x00000800
        /*0df0*/ 	.word	0x000000ff
        /*0df4*/ 	.word	0x000000a0
        /*0df8*/ 	.short	0x0100
        /*0dfa*/ 	.byte	0x06
	.zero		1


	//   ....[19]....
        /*0dfc*/ 	.word	0x00000830
        /*0e00*/ 	.word	0x000000ff
        /*0e04*/ 	.word	0x000000a8
        /*0e08*/ 	.short	0x0100
        /*0e0a*/ 	.byte	0x06
	.zero		1


	//   ....[20]....
        /*0e0c*/ 	.word	0x00001e10
        /*0e10*/ 	.word	0x000000ff
        /*0e14*/ 	.word	0x00000000
        /*0e18*/ 	.short	0x010a
        /*0e1a*/ 	.byte	0x06
	.zero		1


	//   ....[21]....
        /*0e1c*/ 	.word	0x00001e50
        /*0e20*/ 	.word	0x000000ff
        /*0e24*/ 	.word	0x00000000
        /*0e28*/ 	.short	0x010a
        /*0e2a*/ 	.byte	0x06
	.zero		1


	//   ....[22]....
        /*0e2c*/ 	.word	0x000030e0
        /*0e30*/ 	.word	0x000000ff
        /*0e34*/ 	.word	0x00000000
        /*0e38*/ 	.short	0x010a
        /*0e3a*/ 	.byte	0x10
	.zero		1


	//   ....[23]....
        /*0e3c*/ 	.word	0x00003120
        /*0e40*/ 	.word	0x000000ff
        /*0e44*/ 	.word	0x00000000
        /*0e48*/ 	.short	0x010a
        /*0e4a*/ 	.byte	0x10
	.zero		1


	//   ....[24]....
        /*0e4c*/ 	.word	0x00004200
        /*0e50*/ 	.word	0x000000e5
        /*0e54*/ 	.word	0x00000000
        /*0e58*/ 	.short	0x0101
        /*0e5a*/ 	.byte	0x3f
	.zero		1


	//   ....[25]....
        /*0e5c*/ 	.word	0x000053f0
        /*0e60*/ 	.word	0x00000018
        /*0e64*/ 	.word	0x00000000
        /*0e68*/ 	.short	0x0101
        /*0e6a*/ 	.byte	0x3f
	.zero		1


	//   ....[26]....
        /*0e6c*/ 	.word	0x0000f7a0
        /*0e70*/ 	.word	0x0000000d
        /*0e74*/ 	.word	0x00000048
        /*0e78*/ 	.short	0x010a
        /*0e7a*/ 	.byte	0x3f
	.zero		1


	//   ....[27]....
        /*0e7c*/ 	.word	0x0000fb70
        /*0e80*/ 	.word	0x00000005
        /*0e84*/ 	.word	0x000000a8
        /*0e88*/ 	.short	0x0101
        /*0e8a*/ 	.byte	0x3f
	.zero		1


	//   ....[28]....
        /*0e8c*/ 	.word	0x000102f0
        /*0e90*/ 	.word	0x00000007
        /*0e94*/ 	.word	0x00000000
        /*0e98*/ 	.short	0x010a
        /*0e9a*/ 	.byte	0x3f
	.zero		1


	//   ....[29]....
        /*0e9c*/ 	.word	0x00010370
        /*0ea0*/ 	.word	0x00000008
        /*0ea4*/ 	.word	0x00000000
        /*0ea8*/ 	.short	0x010a
        /*0eaa*/ 	.byte	0x3f
	.zero		1


	//   ....[30]....
        /*0eac*/ 	.word	0x00010400
        /*0eb0*/ 	.word	0x00000009
        /*0eb4*/ 	.word	0x00000000
        /*0eb8*/ 	.short	0x010a
        /*0eba*/ 	.byte	0x3f
	.zero		1


	//   ....[31]....
        /*0ebc*/ 	.word	0x00010490
        /*0ec0*/ 	.word	0x00000008
        /*0ec4*/ 	.word	0x00000000
        /*0ec8*/ 	.short	0x010a
        /*0eca*/ 	.byte	0x3f
	.zero		1


	//   ....[32]....
        /*0ecc*/ 	.word	0x00010520
        /*0ed0*/ 	.word	0x00000009
        /*0ed4*/ 	.word	0x00000000
        /*0ed8*/ 	.short	0x010a
        /*0eda*/ 	.byte	0x3f
	.zero		1


	//   ....[33]....
        /*0edc*/ 	.word	0x000105b0
        /*0ee0*/ 	.word	0x00000008
        /*0ee4*/ 	.word	0x00000000
        /*0ee8*/ 	.short	0x010a
        /*0eea*/ 	.byte	0x3f
	.zero		1


	//   ....[34]....
        /*0eec*/ 	.word	0x00010640
        /*0ef0*/ 	.word	0x00000009
        /*0ef4*/ 	.word	0x00000000
        /*0ef8*/ 	.short	0x010a
        /*0efa*/ 	.byte	0x3f
	.zero		1


	//   ....[35]....
        /*0efc*/ 	.word	0x000106d0
        /*0f00*/ 	.word	0x00000006
        /*0f04*/ 	.word	0x00000000
        /*0f08*/ 	.short	0x010a
        /*0f0a*/ 	.byte	0x3f
	.zero		1


	//   ....[36]....
        /*0f0c*/ 	.word	0x00010760
        /*0f10*/ 	.word	0x00000003
        /*0f14*/ 	.word	0x00000000
        /*0f18*/ 	.short	0x010a
        /*0f1a*/ 	.byte	0x3f
	.zero		1


	//   ....[37]....
        /*0f1c*/ 	.word	0x000107d0
        /*0f20*/ 	.word	0x00000003
        /*0f24*/ 	.word	0x00000000
        /*0f28*/ 	.short	0x010a
        /*0f2a*/ 	.byte	0x3f
	.zero		1


	//   ....[38]....
        /*0f2c*/ 	.word	0x00010840
        /*0f30*/ 	.word	0x00000000
        /*0f34*/ 	.word	0x00000000
        /*0f38*/ 	.short	0x010a
        /*0f3a*/ 	.byte	0x3f
	.zero		1


	//   ....[39]....
        /*0f3c*/ 	.word	0x00010920
        /*0f40*/ 	.word	0x0000000d
        /*0f44*/ 	.word	0x00000048
        /*0f48*/ 	.short	0x010a
        /*0f4a*/ 	.byte	0x3f
	.zero		1


	//   ....[40]....
        /*0f4c*/ 	.word	0x000109f0
        /*0f50*/ 	.word	0x00000007
        /*0f54*/ 	.word	0x00000000
        /*0f58*/ 	.short	0x010a
        /*0f5a*/ 	.byte	0x3f
	.zero		1


	//   ....[41]....
        /*0f5c*/ 	.word	0x00010a40
        /*0f60*/ 	.word	0x00000008
        /*0f64*/ 	.word	0x00000000
        /*0f68*/ 	.short	0x010a
        /*0f6a*/ 	.byte	0x3f
	.zero		1


	//   ....[42]....
        /*0f6c*/ 	.word	0x00010a90
        /*0f70*/ 	.word	0x00000009
        /*0f74*/ 	.word	0x00000000
        /*0f78*/ 	.short	0x010a
        /*0f7a*/ 	.byte	0x3f
	.zero		1


	//   ....[43]....
        /*0f7c*/ 	.word	0x00010ae0
        /*0f80*/ 	.word	0x00000008
        /*0f84*/ 	.word	0x00000000
        /*0f88*/ 	.short	0x010a
        /*0f8a*/ 	.byte	0x3f
	.zero		1


	//   ....[44]....
        /*0f8c*/ 	.word	0x00010b30
        /*0f90*/ 	.word	0x00000009
        /*0f94*/ 	.word	0x00000000
        /*0f98*/ 	.short	0x010a
        /*0f9a*/ 	.byte	0x3f
	.zero		1


	//   ....[45]....
        /*0f9c*/ 	.word	0x00010b80
        /*0fa0*/ 	.word	0x00000008
        /*0fa4*/ 	.word	0x00000000
        /*0fa8*/ 	.short	0x010a
        /*0faa*/ 	.byte	0x3f
	.zero		1


	//   ....[46]....
        /*0fac*/ 	.word	0x00010bd0
        /*0fb0*/ 	.word	0x00000009
        /*0fb4*/ 	.word	0x00000000
        /*0fb8*/ 	.short	0x010a
        /*0fba*/ 	.byte	0x3f
	.zero		1


	//   ....[47]....
        /*0fbc*/ 	.word	0x00010c20
        /*0fc0*/ 	.word	0x00000006
        /*0fc4*/ 	.word	0x00000000
        /*0fc8*/ 	.short	0x010a
        /*0fca*/ 	.byte	0x3f
	.zero		1


	//----- nvinfo : EIATTR_NUM_MBARRIERS
	.align		4
.L_30:
        /*0fcc*/ 	.byte	0x03, 0x38
        /*0fce*/ 	.short	0x0014


	//----- nvinfo : EIATTR_EXIT_INSTR_OFFSETS
	.align		4
        /*0fd0*/ 	.byte	0x04, 0x1c
        /*0fd2*/ 	.short	(.L_32 - .L_31)


	//   ....[0]....
.L_31:
        /*0fd4*/ 	.word	0x00000a10


	//   ....[1]....
        /*0fd8*/ 	.word	0x000012a0


	//   ....[2]....
        /*0fdc*/ 	.word	0x0000ee90


	//   ....[3]....
        /*0fe0*/ 	.word	0x0000f420


	//   ....[4]....
        /*0fe4*/ 	.word	0x000107b0


	//----- nvinfo : EIATTR_MAX_THREADS
	.align		4
.L_32:
        /*0fe8*/ 	.byte	0x04, 0x05
        /*0fea*/ 	.short	(.L_34 - .L_33)
.L_33:
        /*0fec*/ 	.word	0x00000180
        /*0ff0*/ 	.word	0x00000001
        /*0ff4*/ 	.word	0x00000001


	//----- nvinfo : EIATTR_CRS_STACK_SIZE
	.align		4
.L_34:
        /*0ff8*/ 	.byte	0x04, 0x1e
        /*0ffa*/ 	.short	(.L_36 - .L_35)
.L_35:
        /*0ffc*/ 	.word	0x00000000


	//----- nvinfo : EIATTR_CBANK_PARAM_SIZE
	.align		4
.L_36:
        /*1000*/ 	.byte	0x03, 0x19
        /*1002*/ 	.short	0x0470


	//----- nvinfo : EIATTR_PARAM_CBANK
	.align		4
        /*1004*/ 	.byte	0x04, 0x0a
        /*1006*/ 	.short	(.L_38 - .L_37)
	.align		4
.L_37:
        /*1008*/ 	.word	index@(.nv.constant0._ZN7cutlass13device_kernelINS_4gemm6kernel13GemmUniversalIN4cute5tupleIJiiiiEEENS1_10collective13CollectiveMmaINS1_37MainloopSm90TmaGmmaWarpSpecializedFP8ILi9ENS5_IJNS4_1CILi1EEENSA_ILi2EEESB_EEENS1_35KernelTmaWarpSpecializedCooperativeEEENS5_IJNSA_ILi256EEENSA_ILi128EEENSA_ILi64EEEEEENS_12float_e5m2_tENS5_IJlSB_lEEESK_SL_NS4_8TiledMMAINS4_8MMA_AtomIJNS4_4SM904GMMA31MMA_64x128x32_F32E5M2E5M2_SS_TNILNSP_7ScaleInE1ELSR_1EEEEEENS4_6LayoutINS5_IJSC_SB_SB_EEENS5_IJSB_NSA_ILi0EEESW_EEEEENS5_IJNS4_10UnderscoreESZ_SZ_EEEEENS4_23SM90_TMA_LOAD_MULTICASTENS4_14ComposedLayoutINS4_7SwizzleILi2ELi4ELi3EEENS4_18smem_ptr_flag_bitsILi8EEENSU_INS5_IJNSA_ILi8EEESI_EEENS5_IJSI_SB_EEEEEEEvNS4_8identityENS4_13SM90_TMA_LOADES1C_vS1D_EENS_8epilogue10collective6detail29Sm90TmaWarpSpecializedAdapterINS1H_15DefaultEpilogueISK_SL_SL_NS1G_6thread17LinearCombinationISK_Li1EffLNS1L_9ScaleType4KindE0ELNS_15FloatRoundStyleE2ESK_EENS1_15EpilogueDefaultEEEEEvvEEEEvNT_6ParamsE)
        /*100c*/ 	.short	0x0210
        /*100e*/ 	.short	0x0470


	//----- nvinfo : EIATTR_SW_WAR
	.align		4
.L_38:
        /*1010*/ 	.byte	0x04, 0x36
        /*1012*/ 	.short	(.L_40 - .L_39)
.L_39:
        /*1014*/ 	.word	0x00000008
.L_40:


//--------------------- .nv.callgraph             --------------------------
	.section	.nv.callgraph,"",@"SHT_CUDA_CALLGRAPH"
	.align	4
	.sectionentsize	8
	.align		4
        /*0000*/ 	.word	0x00000000
	.align		4
        /*0004*/ 	.word	0xffffffff
	.align		4
        /*0008*/ 	.word	0x00000000
	.align		4
        /*000c*/ 	.word	0xfffffffe
	.align		4
        /*0010*/ 	.word	0x00000000
	.align		4
        /*0014*/ 	.word	0xfffffffd
	.align		4
        /*0018*/ 	.word	0x00000000
	.align		4
        /*001c*/ 	.word	0xfffffffc


//--------------------- .nv.constant4             --------------------------
	.section	.nv.constant4,"a",@progbits
	.align	8
	.align		8
.nv.constant4:
        /*0000*/ 	.dword	_ZN40_INTERNAL_64ba5dfe_4_k_cu_91f51e51_212544cuda3std3__45__cpo5beginE
	.align		8
        /*0008*/ 	.dword	_ZN40_INTERNAL_64ba5dfe_4_k_cu_91f51e51_212544cuda3std3__45__cpo3endE
	.align		8
        /*0010*/ 	.dword	_ZN40_INTERNAL_64ba5dfe_4_k_cu_91f51e51_212544cuda3std3__45__cpo6cbeginE
	.align		8
        /*0018*/ 	.dword	_ZN40_INTERNAL_64ba5dfe_4_k_cu_91f51e51_212544cuda3std3__45__cpo4cendE
	.align		8
        /*0020*/ 	.dword	_ZN40_INTERNAL_64ba5dfe_4_k_cu_91f51e51_212544cuda3std3__442_GLOBAL__N__64ba5dfe_4_k_cu_91f51e51_212546ignoreE
	.align		8
        /*0028*/ 	.dword	_ZN40_INTERNAL_64ba5dfe_4_k_cu_91f51e51_212544cuda3std3__419piecewise_constructE
	.align		8
        /*0030*/ 	.dword	_ZN40_INTERNAL_64ba5dfe_4_k_cu_91f51e51_212544cuda3std3__48in_placeE
	.align		8
        /*0038*/ 	.dword	_ZN40_INTERNAL_64ba5dfe_4_k_cu_91f51e51_212544cuda3std6ranges3__45__cpo4swapE
	.align		8
        /*0040*/ 	.dword	_ZN40_INTERNAL_64ba5dfe_4_k_cu_91f51e51_212544cuda3std6ranges3__45__cpo9iter_moveE
	.align		8
        /*0048*/ 	.dword	_ZN40_INTERNAL_64ba5dfe_4_k_cu_91f51e51_212544cute7productE
	.align		8
        /*0050*/ 	.dword	_ZN40_INTERNAL_64ba5dfe_4_k_cu_91f51e51_212544cute1_E


//--------------------- .text._ZN7cutlass13device_kernelINS_4gemm6kernel13GemmUniversalIN4cute5tupleIJiiiiEEENS1_10collective13CollectiveMmaINS1_37MainloopSm90TmaGmmaWarpSpecializedFP8ILi9ENS5_IJNS4_1CILi1EEENSA_ILi2EEESB_EEENS1_35KernelTmaWarpSpecializedCooperativeEEENS5_IJNSA_ILi256EEENSA_ILi128EEENSA_ILi64EEEEEENS_12float_e5m2_tENS5_IJlSB_lEEESK_SL_NS4_8TiledMMAINS4_8MMA_AtomIJNS4_4SM904GMMA31MMA_64x128x32_F32E5M2E5M2_SS_TNILNSP_7ScaleInE1ELSR_1EEEEEENS4_6LayoutINS5_IJSC_SB_SB_EEENS5_IJSB_NSA_ILi0EEESW_EEEEENS5_IJNS4_10UnderscoreESZ_SZ_EEEEENS4_23SM90_TMA_LOAD_MULTICASTENS4_14ComposedLayoutINS4_7SwizzleILi2ELi4ELi3EEENS4_18smem_ptr_flag_bitsILi8EEENSU_INS5_IJNSA_ILi8EEESI_EEENS5_IJSI_SB_EEEEEEEvNS4_8identityENS4_13SM90_TMA_LOADES1C_vS1D_EENS_8epilogue10collective6detail29Sm90TmaWarpSpecializedAdapterINS1H_15DefaultEpilogueISK_SL_SL_NS1G_6thread17LinearCombinationISK_Li1EffLNS1L_9ScaleType4KindE0ELNS_15FloatRoundStyleE2ESK_EENS1_15EpilogueDefaultEEEEEvvEEEEvNT_6ParamsE --------------------------
	.section	.text._ZN7cutlass13device_kernelINS_4gemm6kernel13GemmUniversalIN4cute5tupleIJiiiiEEENS1_10collective13CollectiveMmaINS1_37MainloopSm90TmaGmmaWarpSpecializedFP8ILi9ENS5_IJNS4_1CILi1EEENSA_ILi2EEESB_EEENS1_35KernelTmaWarpSpecializedCooperativeEEENS5_IJNSA_ILi256EEENSA_ILi128EEENSA_ILi64EEEEEENS_12float_e5m2_tENS5_IJlSB_lEEESK_SL_NS4_8TiledMMAINS4_8MMA_AtomIJNS4_4SM904GMMA31MMA_64x128x32_F32E5M2E5M2_SS_TNILNSP_7ScaleInE1ELSR_1EEEEEENS4_6LayoutINS5_IJSC_SB_SB_EEENS5_IJSB_NSA_ILi0EEESW_EEEEENS5_IJNS4_10UnderscoreESZ_SZ_EEEEENS4_23SM90_TMA_LOAD_MULTICASTENS4_14ComposedLayoutINS4_7SwizzleILi2ELi4ELi3EEENS4_18smem_ptr_flag_bitsILi8EEENSU_INS5_IJNSA_ILi8EEESI_EEENS5_IJSI_SB_EEEEEEEvNS4_8identityENS4_13SM90_TMA_LOADES1C_vS1D_EENS_8epilogue10collective6detail29Sm90TmaWarpSpecializedAdapterINS1H_15DefaultEpilogueISK_SL_SL_NS1G_6thread17LinearCombinationISK_Li1EffLNS1L_9ScaleType4KindE0ELNS_15FloatRoundStyleE2ESK_EENS1_15EpilogueDefaultEEEEEvvEEEEvNT_6ParamsE,"ax",@progbits
	.align	128
.text._ZN7cutlass13device_kernelINS_4gemm6kernel13GemmUniversalIN4cute5tupleIJiiiiEEENS1_10collective13CollectiveMmaINS1_37MainloopSm90TmaGmmaWarpSpecializedFP8ILi9ENS5_IJNS4_1CILi1EEENSA_ILi2EEESB_EEENS1_35KernelTmaWarpSpecializedCooperativeEEENS5_IJNSA_ILi256EEENSA_ILi128EEENSA_ILi64EEEEEENS_12float_e5m2_tENS5_IJlSB_lEEESK_SL_NS4_8TiledMMAINS4_8MMA_AtomIJNS4_4SM904GMMA31MMA_64x128x32_F32E5M2E5M2_SS_TNILNSP_7ScaleInE1ELSR_1EEEEEENS4_6LayoutINS5_IJSC_SB_SB_EEENS5_IJSB_NSA_ILi0EEESW_EEEEENS5_IJNS4_10UnderscoreESZ_SZ_EEEEENS4_23SM90_TMA_LOAD_MULTICASTENS4_14ComposedLayoutINS4_7SwizzleILi2ELi4ELi3EEENS4_18smem_ptr_flag_bitsILi8EEENSU_INS5_IJNSA_ILi8EEESI_EEENS5_IJSI_SB_EEEEEEEvNS4_8identityENS4_13SM90_TMA_LOADES1C_vS1D_EENS_8epilogue10collective6detail29Sm90TmaWarpSpecializedAdapterINS1H_15DefaultEpilogueISK_SL_SL_NS1G_6thread17LinearCombinationISK_Li1EffLNS1L_9ScaleType4KindE0ELNS_15FloatRoundStyleE2ESK_EENS1_15EpilogueDefaultEEEEEvvEEEEvNT_6ParamsE:
        .type           _ZN7cutlass13device_kernelINS_4gemm6kernel13GemmUniversalIN4cute5tupleIJiiiiEEENS1_10collective13CollectiveMmaINS1_37MainloopSm90TmaGmmaWarpSpecializedFP8ILi9ENS5_IJNS4_1CILi1EEENSA_ILi2EEESB_EEENS1_35KernelTmaWarpSpecializedCooperativeEEENS5_IJNSA_ILi256EEENSA_ILi128EEENSA_ILi64EEEEEENS_12float_e5m2_tENS5_IJlSB_lEEESK_SL_NS4_8TiledMMAINS4_8MMA_AtomIJNS4_4SM904GMMA31MMA_64x128x32_F32E5M2E5M2_SS_TNILNSP_7ScaleInE1ELSR_1EEEEEENS4_6LayoutINS5_IJSC_SB_SB_EEENS5_IJSB_NSA_ILi0EEESW_EEEEENS5_IJNS4_10UnderscoreESZ_SZ_EEEEENS4_23SM90_TMA_LOAD_MULTICASTENS4_14ComposedLayoutINS4_7SwizzleILi2ELi4ELi3EEENS4_18smem_ptr_flag_bitsILi8EEENSU_INS5_IJNSA_ILi8EEESI_EEENS5_IJSI_SB_EEEEEEEvNS4_8identityENS4_13SM90_TMA_LOADES1C_vS1D_EENS_8epilogue10collective6detail29Sm90TmaWarpSpecializedAdapterINS1H_15DefaultEpilogueISK_SL_SL_NS1G_6thread17LinearCombinationISK_Li1EffLNS1L_9ScaleType4KindE0ELNS_15FloatRoundStyleE2ESK_EENS1_15EpilogueDefaultEEEEEvvEEEEvNT_6ParamsE,@function
        .size           _ZN7cutlass13device_kernelINS_4gemm6kernel13GemmUniversalIN4cute5tupleIJiiiiEEENS1_10collective13CollectiveMmaINS1_37MainloopSm90TmaGmmaWarpSpecializedFP8ILi9ENS5_IJNS4_1CILi1EEENSA_ILi2EEESB_EEENS1_35KernelTmaWarpSpecializedCooperativeEEENS5_IJNSA_ILi256EEENSA_ILi128EEENSA_ILi64EEEEEENS_12float_e5m2_tENS5_IJlSB_lEEESK_SL_NS4_8TiledMMAINS4_8MMA_AtomIJNS4_4SM904GMMA31MMA_64x128x32_F32E5M2E5M2_SS_TNILNSP_7ScaleInE1ELSR_1EEEEEENS4_6LayoutINS5_IJSC_SB_SB_EEENS5_IJSB_NSA_ILi0EEESW_EEEEENS5_IJNS4_10UnderscoreESZ_SZ_EEEEENS4_23SM90_TMA_LOAD_MULTICASTENS4_14ComposedLayoutINS4_7SwizzleILi2ELi4ELi3EEENS4_18smem_ptr_flag_bitsILi8EEENSU_INS5_IJNSA_ILi8EEESI_EEENS5_IJSI_SB_EEEEEEEvNS4_8identityENS4_13SM90_TMA_LOADES1C_vS1D_EENS_8epilogue10collective6detail29Sm90TmaWarpSpecializedAdapterINS1H_15DefaultEpilogueISK_SL_SL_NS1G_6thread17LinearCombinationISK_Li1EffLNS1L_9ScaleType4KindE0ELNS_15FloatRoundStyleE2ESK_EENS1_15EpilogueDefaultEEEEEvvEEEEvNT_6ParamsE,(.L_x_345 - _ZN7cutlass13device_kernelINS_4gemm6kernel13GemmUniversalIN4cute5tupleIJiiiiEEENS1_10collective13CollectiveMmaINS1_37MainloopSm90TmaGmmaWarpSpecializedFP8ILi9ENS5_IJNS4_1CILi1EEENSA_ILi2EEESB_EEENS1_35KernelTmaWarpSpecializedCooperativeEEENS5_IJNSA_ILi256EEENSA_ILi128EEENSA_ILi64EEEEEENS_12float_e5m2_tENS5_IJlSB_lEEESK_SL_NS4_8TiledMMAINS4_8MMA_AtomIJNS4_4SM904GMMA31MMA_64x128x32_F32E5M2E5M2_SS_TNILNSP_7ScaleInE1ELSR_1EEEEEENS4_6LayoutINS5_IJSC_SB_SB_EEENS5_IJSB_NSA_ILi0EEESW_EEEEENS5_IJNS4_10UnderscoreESZ_SZ_EEEEENS4_23SM90_TMA_LOAD_MULTICASTENS4_14ComposedLayoutINS4_7SwizzleILi2ELi4ELi3EEENS4_18smem_ptr_flag_bitsILi8EEENSU_INS5_IJNSA_ILi8EEESI_EEENS5_IJSI_SB_EEEEEEEvNS4_8identityENS4_13SM90_TMA_LOADES1C_vS1D_EENS_8epilogue10collective6detail29Sm90TmaWarpSpecializedAdapterINS1H_15DefaultEpilogueISK_SL_SL_NS1G_6thread17LinearCombinationISK_Li1EffLNS1L_9ScaleType4KindE0ELNS_15FloatRoundStyleE2ESK_EENS1_15EpilogueDefaultEEEEEvvEEEEvNT_6ParamsE)
        .other          _ZN7cutlass13device_kernelINS_4gemm6kernel13GemmUniversalIN4cute5tupleIJiiiiEEENS1_10collective13CollectiveMmaINS1_37MainloopSm90TmaGmmaWarpSpecializedFP8ILi9ENS5_IJNS4_1CILi1EEENSA_ILi2EEESB_EEENS1_35KernelTmaWarpSpecializedCooperativeEEENS5_IJNSA_ILi256EEENSA_ILi128EEENSA_ILi64EEEEEENS_12float_e5m2_tENS5_IJlSB_lEEESK_SL_NS4_8TiledMMAINS4_8MMA_AtomIJNS4_4SM904GMMA31MMA_64x128x32_F32E5M2E5M2_SS_TNILNSP_7ScaleInE1ELSR_1EEEEEENS4_6LayoutINS5_IJSC_SB_SB_EEENS5_IJSB_NSA_ILi0EEESW_EEEEENS5_IJNS4_10UnderscoreESZ_SZ_EEEEENS4_23SM90_TMA_LOAD_MULTICASTENS4_14ComposedLayoutINS4_7SwizzleILi2ELi4ELi3EEENS4_18smem_ptr_flag_bitsILi8EEENSU_INS5_IJNSA_ILi8EEESI_EEENS5_IJSI_SB_EEEEEEEvNS4_8identityENS4_13SM90_TMA_LOADES1C_vS1D_EENS_8epilogue10collective6detail29Sm90TmaWarpSpecializedAdapterINS1H_15DefaultEpilogueISK_SL_SL_NS1G_6thread17LinearCombinationISK_Li1EffLNS1L_9ScaleType4KindE0ELNS_15FloatRoundStyleE2ESK_EENS1_15EpilogueDefaultEEEEEvvEEEEvNT_6ParamsE,@"STO_CUDA_ENTRY STV_DEFAULT"
_ZN7cutlass13device_kernelINS_4gemm6kernel13GemmUniversalIN4cute5tupleIJiiiiEEENS1_10collective13CollectiveMmaINS1_37MainloopSm90TmaGmmaWarpSpecializedFP8ILi9ENS5_IJNS4_1CILi1EEENSA_ILi2EEESB_EEENS1_35KernelTmaWarpSpecializedCooperativeEEENS5_IJNSA_ILi256EEENSA_ILi128EEENSA_ILi64EEEEEENS_12float_e5m2_tENS5_IJlSB_lEEESK_SL_NS4_8TiledMMAINS4_8MMA_AtomIJNS4_4SM904GMMA31MMA_64x128x32_F32E5M2E5M2_SS_TNILNSP_7ScaleInE1ELSR_1EEEEEENS4_6LayoutINS5_IJSC_SB_SB_EEENS5_IJSB_NSA_ILi0EEESW_EEEEENS5_IJNS4_10UnderscoreESZ_SZ_EEEEENS4_23SM90_TMA_LOAD_MULTICASTENS4_14ComposedLayoutINS4_7SwizzleILi2ELi4ELi3EEENS4_18smem_ptr_flag_bitsILi8EEENSU_INS5_IJNSA_ILi8EEESI_EEENS5_IJSI_SB_EEEEEEEvNS4_8identityENS4_13SM90_TMA_LOADES1C_vS1D_EENS_8epilogue10collective6detail29Sm90TmaWarpSpecializedAdapterINS1H_15DefaultEpilogueISK_SL_SL_NS1G_6thread17LinearCombinationISK_Li1EffLNS1L_9ScaleType4KindE0ELNS_15FloatRoundStyleE2ESK_EENS1_15EpilogueDefaultEEEEEvvEEEEvNT_6ParamsE:
[----:B------:R-:W0:Y:S02]  /*0000*/  LDC R1, c[0x0][0x28] ;  /* 0x00000a00ff017b82 */ /* 0x000e240000000800 */
[----:B0-----:R-:W-:Y:S01]  /*0010*/  VIADD R1, R1, 0xffffff00 ;  /* 0xffffff0001017836 */ /* 0x001fe20000000000 */
[----:B------:R-:W0:Y:S01]  /*0020*/  S2R R5, SR_TID.X ;  /* 0x0000000000057919 */ /* 0x000e220000002100 */
[----:B------:R-:W-:Y:S01]  /*0030*/  ELECT P0, URZ, PT ;  /* 0x00000000003f782f */ /* 0x000fe20003800000 */
[----:B------:R-:W-:Y:S01]  /*0040*/  BSSY B0, `(.L_x_0) ;  /* 0x0000015000007945 */ /* 0x000fe20003800000 */
[--C-:B0-----:R-:W-:Y:S02]  /*0050*/  SHF.R.U32.HI R0, RZ, 0x5, R5.reuse ;  /* 0x00000005ff007819 */ /* 0x101fe40000011605 */
[----:B------:R-:W-:-:S03]  /*0060*/  SHF.R.U32.HI R2, RZ, 0x7, R5 ;  /* 0x00000007ff027819 */ /* 0x000fc60000011605 */
[----:B------:R-:W0:Y:S04]  /*0070*/  SHFL.IDX PT, R3, R0, RZ, 0x1f ;  /* 0x00001fff00037589 */ /* 0x000e2800000e0000 */
[----:B------:R-:W1:Y:S01]  /*0080*/  SHFL.IDX PT, R2, R2, RZ, 0x1f ;  /* 0x00001fff02027589 */ /* 0x000e6200000e0000 */
[----:B0-----:R-:W-:Y:S02]  /*0090*/  R2UR UR4, R3 ;  /* 0x00000000030472ca */ /* 0x001fe400000e0000 */
[----:B-1----:R-:W-:-:S11]  /*00a0*/  R2UR UR6, R2 ;  /* 0x00000000020672ca */ /* 0x002fd600000e0000 */
[----:B------:R-:W-:Y:S02]  /*00b0*/  USHF.R.S32.HI UR5, URZ, 0x1f, UR4 ;  /* 0x0000001f3f057899 */ /* 0x000fe40008011404 */
[----:B------:R-:W-:Y:S02]  /*00c0*/  ISETP.NE.OR P0, PT, RZ, UR4, !P0 ;  /* 0x00000004ff007c0c */ /* 0x000fe4000c705670 */
[----:B------:R-:W-:-:S04]  /*00d0*/  ULEA.HI UR5, UR5, UR4, URZ, 0x2 ;  /* 0x0000000405057291 */ /* 0x000fc8000f8f103f */
[----:B------:R-:W-:-:S04]  /*00e0*/  ULOP3.LUT UR5, UR5, 0xfffffffc, URZ, 0xc0, !UPT ;  /* 0xfffffffc05057892 */ /* 0x000fc8000f8ec03f */
[----:B------:R-:W-:-:S03]  /*00f0*/  UIADD3 UR8, UR4, -UR5, URZ ;  /* 0x8000000504087290 */ /* 0x000fc6000fffe03f */
[----:B------:R-:W-:Y:S09]  /*0100*/  @P0 BRA `(.L_x_1) ;  /* 0x0000000000200947 */ /* 0x000ff20003800000 */
[----:B------:R-:W-:Y:S02]  /*0110*/  ULDC.64 UR4, c[0x0][0x198] ;  /* 0x0000660000047ab9 */ /* 0x000fe40000000a00 */
[----:B------:R-:W-:Y:S02]  /*0120*/  UIADD3 UR10, UP0, UR4, 0xf0, URZ ;  /* 0x000000f0040a7890 */ /* 0x000fe4000ff1e03f */
[----:B------:R-:W-:Y:S02]  /*0130*/  UIADD3 UR4, UP1, UR4, 0x1f0, URZ ;  /* 0x000001f004047890 */ /* 0x000fe4000ff3e03f */
[----:B------:R-:W-:Y:S02]  /*0140*/  UIADD3.X UR11, URZ, UR5, URZ, UP0, !UPT ;  /* 0x000000053f0b7290 */ /* 0x000fe400087fe43f */
[----:B------:R-:W-:-:S07]  /*0150*/  UIADD3.X UR5, URZ, UR5, URZ, UP1, !UPT ;  /* 0x000000053f057290 */ /* 0x000fce0008ffe43f */
[----:B------:R0:W-:Y:S02]  /*0160*/  UTMACCTL.PF [UR10] ;  /* 0x000000000a0079b9 */ /* 0x0001e40008040000 */
[----:B------:R0:W-:Y:S02]  /*0170*/  UTMACCTL.PF [UR4] ;  /* 0x00000000040079b9 */ /* 0x0001e40008040000 */
[----:B0-----:R-:W-:Y:S01]  /*0180*/  NOP ;  /* 0x0000000000007918 */ /* 0x001fe20000000000 */
.L_x_1:
[----:B------:R-:W-:Y:S05]  /*0190*/  BSYNC B0 ;  /* 0x0000000000007941 */ /* 0x000fea0003800000 */
.L_x_0:
[----:B------:R-:W0:Y:S01]  /*01a0*/  SHFL.IDX PT, R3, R0, RZ, 0x1f ;  /* 0x00001fff00037589 */ /* 0x000e2200000e0000 */
[----:B------:R-:W-:Y:S01]  /*01b0*/  UISETP.NE.AND UP0, UPT, UR8, 0x3, UPT ;  /* 0x000000030800788c */ /* 0x000fe2000bf05270 */
[----:B------:R-:W-:Y:S01]  /*01c0*/  ISETP.NE.AND P2, PT, RZ, UR6, PT ;  /* 0x00000006ff007c0c */ /* 0x000fe2000bf45270 */
[----:B------:R-:W-:Y:S02]  /*01d0*/  UIADD3 UR10, UR6, -0x1, URZ ;  /* 0xffffffff060a7890 */ /* 0x000fe4000fffe03f */
[----:B------:R-:W-:Y:S02]  /*01e0*/  UISETP.EQ.OR UP0, UPT, UR8, URZ, !UP0 ;  /* 0x0000003f0800728c */ /* 0x000fe4000c702670 */
[----:B------:R-:W-:Y:S02]  /*01f0*/  UISETP.GE.U32.AND UP1, UPT, UR10, 0x2, UPT ;  /* 0x000000020a00788c */ /* 0x000fe4000bf26070 */
[----:B------:R-:W-:-:S04]  /*0200*/  UISETP.EQ.AND UP0, UPT, UR6, URZ, UP0 ;  /* 0x0000003f0600728c */ /* 0x000fc80008702270 */
[----:B------:R-:W-:-:S04]  /*0210*/  USEL UR13, URZ, 0x1, !UP0 ;  /* 0x000000013f0d7887 */ /* 0x000fc8000c000000 */
[----:B------:R-:W-:Y:S01]  /*0220*/  USEL UR13, UR13, 0x2, UP1 ;  /* 0x000000020d0d7887 */ /* 0x000fe20008800000 */
[----:B0-----:R-:W-:-:S13]  /*0230*/  ISETP.NE.AND P0, PT, R3, RZ, PT ;  /* 0x000000ff0300720c */ /* 0x001fda0003f05270 */
[----:B------:R-:W-:Y:S05]  /*0240*/  @P0 BRA `(.L_x_2) ;  /* 0x00000000008c0947 */ /* 0x000fea0003800000 */
[----:B------:R-:W-:Y:S01]  /*0250*/  ELECT P0, URZ, PT ;  /* 0x00000000003f782f */ /* 0x000fe20003800000 */
[----:B------:R-:W-:-:S12]  /*0260*/  BSSY B0, `(.L_x_2) ;  /* 0x0000021000007945 */ /* 0x000fd80003800000 */
[----:B------:R-:W-:Y:S05]  /*0270*/  @!P0 BRA `(.L_x_3) ;  /* 0x00000000007c8947 */ /* 0x000fea0003800000 */
[----:B------:R-:W0:Y:S01]  /*0280*/  S2UR UR9, SR_CgaCtaId ;  /* 0x00000000000979c3 */ /* 0x000e220000008800 */
[----:B------:R-:W-:Y:S01]  /*0290*/  UMOV UR4, 0x400 ;  /* 0x0000040000047882 */ /* 0x000fe20000000000 */
[----:B------:R-:W-:Y:S01]  /*02a0*/  UMOV UR5, 0x1 ;  /* 0x0000000100057882 */ /* 0x000fe20000000000 */
[----:B------:R-:W-:Y:S02]  /*02b0*/  UMOV UR6, 0x4 ;  /* 0x0000000400067882 */ /* 0x000fe40000000000 */
[----:B------:R-:W-:-:S04]  /*02c0*/  UIADD3 UR6, -UR6, 0x100000, URZ ;  /* 0x0010000006067890 */ /* 0x000fc8000fffe13f */
[----:B------:R-:W-:Y:S02]  /*02d0*/  USHF.L.U32 UR7, UR6, 0xb, URZ ;  /* 0x0000000b06077899 */ /* 0x000fe4000800063f */
[----:B------:R-:W-:Y:S02]  /*02e0*/  USHF.L.U32 UR6, UR6, 0x1, URZ ;  /* 0x0000000106067899 */ /* 0x000fe4000800063f */
[----:B0-----:R-:W-:Y:S02]  /*02f0*/  ULEA UR9, UR9, UR4, 0x18 ;  /* 0x0000000409097291 */ /* 0x001fe4000f8ec03f */
[----:B------:R-:W-:-:S04]  /*0300*/  UIADD3 UR4, -UR5, 0x100000, URZ ;  /* 0x0010000005047890 */ /* 0x000fc8000fffe13f */
[----:B------:R-:W-:Y:S02]  /*0310*/  USHF.L.U32 UR5, UR4, 0xb, URZ ;  /* 0x0000000b04057899 */ /* 0x000fe4000800063f */
[----:B------:R-:W-:Y:S01]  /*0320*/  USHF.L.U32 UR4, UR4, 0x1, URZ ;  /* 0x0000000104047899 */ /* 0x000fe2000800063f */
[----:B------:R-:W0:Y:S11]  /*0330*/  FENCE.VIEW.ASYNC.S ;  /* 0x00000000000073c6 */ /* 0x000e360000000000 */
[----:B0-----:R0:W1:Y:S01]  /*0340*/  SYNCS.EXCH.64 URZ, [UR9], UR4 ;  /* 0x00000004093f75b2 */ /* 0x0010620008000100 */
[----:B------:R0:W2:Y:S01]  /*0350*/  SYNCS.EXCH.64 URZ, [UR9+0x48], UR6 ;  /* 0x00004806093f75b2 */ /* 0x0000a20008000100 */
[----:B------:R0:W3:Y:S01]  /*0360*/  SYNCS.EXCH.64 URZ, [UR9+0x8], UR4 ;  /* 0x00000804093f75b2 */ /* 0x0000e20008000100 */
[----:B------:R0:W4:Y:S01]  /*0370*/  SYNCS.EXCH.64 URZ, [UR9+0x50], UR6 ;  /* 0x00005006093f75b2 */ /* 0x0001220008000100 */
[----:B------:R0:W0:Y:S01]  /*0380*/  SYNCS.EXCH.64 URZ, [UR9+0x10], UR4 ;  /* 0x00001004093f75b2 */ /* 0x0000220008000100 */
        /* <DEDUP_REMOVED lines=13> */
[----:B------:R-:W-:Y:S01]  /*0460*/  NOP ;  /* 0x0000000000007918 */ /* 0x000fe20000000000 */
.L_x_3:
[----:B0-----:R-:W-:Y:S05]  /*0470*/  BSYNC B0 ;  /* 0x0000000000007941 */ /* 0x001fea0003800000 */
.L_x_2:
[----:B------:R-:W-:Y:S01]  /*0480*/  SHF.R.S32.HI R4, RZ, 0x1f, R5 ;  /* 0x0000001fff047819 */ /* 0x000fe20000011405 */
[----:B------:R-:W0:Y:S01]  /*0490*/  SHFL.IDX PT, R0, R0, RZ, 0x1f ;  /* 0x00001fff00007589 */ /* 0x000e2200000e0000 */
[----:B------:R-:W-:Y:S01]  /*04a0*/  ELECT P0, URZ, PT ;  /* 0x00000000003f782f */ /* 0x000fe20003800000 */
[----:B------:R-:W5:Y:S01]  /*04b0*/  S2UR UR9, SR_CTAID.X ;  /* 0x00000000000979c3 */ /* 0x000f620000002500 */
[----:B------:R-:W-:Y:S01]  /*04c0*/  LEA.HI R4, R4, R5, RZ, 0x7 ;  /* 0x0000000504047211 */ /* 0x000fe200078f38ff */
[----:B------:R-:W1:Y:S01]  /*04d0*/  S2R R2, SR_CTAID.Y ;  /* 0x0000000000027919 */ /* 0x000e620000002600 */
[----:B------:R-:W-:Y:S01]  /*04e0*/  SHF.R.S32.HI R6, RZ, 0x1f, R3 ;  /* 0x0000001fff067819 */ /* 0x000fe20000011403 */
[----:B------:R-:W-:Y:S01]  /*04f0*/  ULDC UR4, c[0x0][0x154] ;  /* 0x0000550000047ab9 */ /* 0x000fe20000000800 */
[----:B------:R-:W-:Y:S01]  /*0500*/  LOP3.LUT R4, R4, 0xffffff80, RZ, 0xc0, !PT ;  /* 0xffffff8004047812 */ /* 0x000fe200078ec0ff */
[----:B------:R-:W-:Y:S01]  /*0510*/  NOP ;  /* 0x0000000000007918 */ /* 0x000fe20000000000 */
[----:B------:R-:W-:Y:S01]  /*0520*/  LEA.HI R6, R6, R3, RZ, 0x2 ;  /* 0x0000000306067211 */ /* 0x000fe200078f10ff */
[----:B------:R-:W2:Y:S01]  /*0530*/  LDC R11, c[0x0][0x148] ;  /* 0x00005200ff0b7b82 */ /* 0x000ea20000000800 */
[----:B------:R-:W-:Y:S01]  /*0540*/  NOP ;  /* 0x0000000000007918 */ /* 0x000fe20000000000 */
[----:B------:R-:W-:Y:S01]  /*0550*/  IMAD.IADD R4, R5, 0x1, -R4 ;  /* 0x0000000105047824 */ /* 0x000fe200078e0a04 */
[----:B------:R-:W-:-:S04]  /*0560*/  LOP3.LUT R6, R6, 0x3ffffffc, RZ, 0xc0, !PT ;  /* 0x3ffffffc06067812 */ /* 0x000fc800078ec0ff */
[----:B------:R-:W-:Y:S01]  /*0570*/  SHF.R.S32.HI R5, RZ, 0x1f, R4 ;  /* 0x0000001fff057819 */ /* 0x000fe20000011404 */
[----:B------:R-:W-:Y:S01]  /*0580*/  IMAD.IADD R6, R3, 0x1, -R6 ;  /* 0x0000000103067824 */ /* 0x000fe200078e0a06 */
[----:B------:R-:W3:Y:S02]  /*0590*/  LDC R8, c[0x0][0x144] ;  /* 0x00005100ff087b82 */ /* 0x000ee40000000800 */
[----:B------:R-:W-:Y:S02]  /*05a0*/  LEA.HI R5, R5, R4, RZ, 0x3 ;  /* 0x0000000405057211 */ /* 0x000fe400078f18ff */
[----:B0-----:R-:W-:Y:S02]  /*05b0*/  ISETP.NE.OR P0, PT, R0, RZ, !P0 ;  /* 0x000000ff0000720c */ /* 0x001fe40004705670 */
[--C-:B------:R-:W-:Y:S02]  /*05c0*/  SHF.R.S32.HI R0, RZ, 0x3, R5.reuse ;  /* 0x00000003ff007819 */ /* 0x100fe40000011405 */
[----:B------:R-:W-:-:S04]  /*05d0*/  SHF.R.S32.HI R5, RZ, 0x1f, R5 ;  /* 0x0000001fff057819 */ /* 0x000fc80000011405 */
[----:B------:R-:W-:-:S04]  /*05e0*/  LEA.HI R5, R5, R0, RZ, 0x2 ;  /* 0x0000000005057211 */ /* 0x000fc800078f10ff */
[----:B------:R-:W-:Y:S01]  /*05f0*/  LOP3.LUT R5, R5, 0xfffffffc, RZ, 0xc0, !PT ;  /* 0xfffffffc05057812 */ /* 0x000fe200078ec0ff */
[----:B------:R-:W-:Y:S01]  /*0600*/  VOTEU.ALL UP0, P0 ;  /* 0x00000000003f7886 */ /* 0x000fe20000000000 */
[----:B-1----:R-:W-:Y:S01]  /*0610*/  I2FP.F32.U32 R7, R2 ;  /* 0x0000000200077245 */ /* 0x002fe20000201000 */
[----:B------:R-:W-:Y:S02]  /*0620*/  VOTEU.ALL UP1, P0 ;  /* 0x00000000003f7886 */ /* 0x000fe40000020000 */
[----:B------:R-:W-:Y:S01]  /*0630*/  IMAD.IADD R5, R0, 0x1, -R5 ;  /* 0x0000000100057824 */ /* 0x000fe200078e0a05 */
[----:B------:R-:W0:Y:S01]  /*0640*/  @!UP0 S2UR UR7, SR_CgaCtaId ;  /* 0x00000000000789c3 */ /* 0x000e220000008800 */
[----:B-----5:R-:W-:Y:S01]  /*0650*/  I2FP.F32.U32 R0, UR9 ;  /* 0x0000000900007c45 */ /* 0x020fe20008201000 */
[----:B------:R-:W-:Y:S01]  /*0660*/  FMUL R9, R7, UR4 ;  /* 0x0000000407097c20 */ /* 0x000fe20008400000 */
[----:B------:R-:W-:Y:S01]  /*0670*/  IMAD R5, R6, 0x4, R5 ;  /* 0x0000000406057824 */ /* 0x000fe200078e0205 */
[----:B------:R-:W-:Y:S01]  /*0680*/  ULDC UR4, c[0x0][0x150] ;  /* 0x0000540000047ab9 */ /* 0x000fe20000000800 */
[----:B------:R-:W-:Y:S01]  /*0690*/  @!UP0 UMOV UR6, 0x400 ;  /* 0x0000040000068882 */ /* 0x000fe20000000000 */
[----:B------:R-:W-:Y:S01]  /*06a0*/  FMUL R7, R0, UR4 ;  /* 0x0000000400077c20 */ /* 0x000fe20008400000 */
[----:B------:R-:W-:Y:S01]  /*06b0*/  IMAD.SHL.U32 R0, R5, 0x4, RZ ;  /* 0x0000000405007824 */ /* 0x000fe200078e00ff */
[----:B------:R-:W1:Y:S01]  /*06c0*/  LDC R6, c[0x0][0x140] ;  /* 0x00005000ff067b82 */ /* 0x000e620000000800 */
[----:B------:R-:W5:Y:S01]  /*06d0*/  F2I.U32.TRUNC.NTZ R9, R9 ;  /* 0x0000000900097305 */ /* 0x000f62000020f000 */
[----:B------:R-:W-:-:S02]  /*06e0*/  UMOV UR4, 0x20 ;  /* 0x0000002000047882 */ /* 0x000fc40000000000 */
[----:B------:R-:W-:Y:S01]  /*06f0*/  LOP3.LUT R10, R5, 0xc, R0, 0x78, !PT ;  /* 0x0000000c050a7812 */ /* 0x000fe200078e7800 */
[----:B------:R-:W-:-:S04]  /*0700*/  @!UP0 UIADD3 UR4, -UR4, 0x100000, URZ ;  /* 0x0010000004048890 */ /* 0x000fc8000fffe13f */
[----:B------:R-:W-:Y:S02]  /*0710*/  @!UP0 USHF.L.U32 UR5, UR4, 0xb, URZ ;  /* 0x0000000b04058899 */ /* 0x000fe4000800063f */
[----:B------:R-:W-:Y:S01]  /*0720*/  @!UP0 USHF.L.U32 UR4, UR4, 0x1, URZ ;  /* 0x0000000104048899 */ /* 0x000fe2000800063f */
[----:B------:R-:W4:Y:S01]  /*0730*/  F2I.U32.TRUNC.NTZ R7, R7 ;  /* 0x0000000700077305 */ /* 0x000f22000020f000 */
[----:B------:R1:W-:Y:S01]  /*0740*/  STL [R1+0x78], R10 ;  /* 0x0000780a01007387 */ /* 0x0003e20000100800 */
[----:B-----5:R-:W-:Y:S01]  /*0750*/  IMAD.MOV R12, RZ, RZ, -R9 ;  /* 0x000000ffff0c7224 */ /* 0x020fe200078e0a09 */
[----:B0-----:R-:W-:Y:S01]  /*0760*/  @!UP0 ULEA UR6, UR7, UR6, 0x18 ;  /* 0x0000000607068291 */ /* 0x001fe2000f8ec03f */
[----:B------:R-:W-:Y:S02]  /*0770*/  VOTEU.ALL UP0, P0 ;  /* 0x00000000003f7886 */ /* 0x000fe40000000000 */
[----:B--2---:R-:W-:Y:S01]  /*0780*/  IMAD R5, R11, R12, R2 ;  /* 0x0000000c0b057224 */ /* 0x004fe200078e0202 */
[----:B------:R-:W-:-:S02]  /*0790*/  LOP3.LUT P0, RZ, R4, 0x7, RZ, 0xc0, !PT ;  /* 0x0000000704ff7812 */ /* 0x000fc4000780c0ff */
[----:B-1----:R-:W-:Y:S01]  /*07a0*/  ISETP.EQ.U32.AND P3, PT, R6, 0x1, PT ;  /* 0x000000010600780c */ /* 0x002fe20003f62070 */
[----:B----4-:R-:W-:Y:S01]  /*07b0*/  IMAD.MOV R7, RZ, RZ, -R7 ;  /* 0x000000ffff077224 */ /* 0x010fe200078e0a07 */
[----:B------:R-:W-:Y:S02]  /*07c0*/  ISETP.NE.AND P1, PT, R5, R10, PT ;  /* 0x0000000a0500720c */ /* 0x000fe40003f25270 */
[----:B------:R-:W-:Y:S01]  /*07d0*/  ISETP.LT.U32.AND P0, PT, R10, 0x2, !P0 ;  /* 0x000000020a00780c */ /* 0x000fe20004701070 */
[----:B---3--:R-:W-:Y:S01]  /*07e0*/  IMAD R0, R8, R7, UR9 ;  /* 0x0000000908007e24 */ /* 0x008fe2000f8e0207 */
[----:B------:R-:W0:Y:S02]  /*07f0*/  FENCE.VIEW.ASYNC.S ;  /* 0x00000000000073c6 */ /* 0x000e240000000000 */
[----:B0-----:R0:W1:Y:S02]  /*0800*/  @!UP0 SYNCS.EXCH.64 URZ, [UR6+0xa0], UR4 ;  /* 0x0000a004063f85b2 */ /* 0x0010640008000100 */
[----:B------:R-:W-:-:S04]  /*0810*/  ISETP.EQ.OR P1, PT, R0, RZ, !P1 ;  /* 0x000000ff0000720c */ /* 0x000fc80004f22670 */
[----:B------:R-:W-:Y:S01]  /*0820*/  PLOP3.LUT P0, PT, P0, P1, PT, 0x80, 0x0 ;  /* 0x000000000000781c */ /* 0x000fe20000703070 */
[----:B------:R0:W2:Y:S01]  /*0830*/  @!UP1 SYNCS.EXCH.64 URZ, [UR6+0xa8], UR4 ;  /* 0x0000a804063f95b2 */ /* 0x0000a20008000100 */
[----:B------:R-:W-:Y:S01]  /*0840*/  NOP ;  /* 0x0000000000007918 */ /* 0x000fe20000000000 */
[----:B------:R-:W-:Y:S10]  /*0850*/  @!P3 BRA `(.L_x_4) ;  /* 0x000000000008b947 */ /* 0x000ff40003800000 */
[----:B-12---:R-:W-:Y:S01]  /*0860*/  UCGABAR_ARV ;  /* 0x00000000000079c7 */ /* 0x006fe20008000000 */
[----:B------:R-:W-:Y:S05]  /*0870*/  BRA `(.L_x_5) ;  /* 0x0000000000047947 */ /* 0x000fea0003800000 */
.L_x_4:
[----:B-12---:R-:W-:Y:S01]  /*0880*/  NOP ;  /* 0x0000000000007918 */ /* 0x006fe20000000000 */
.L_x_5:
[----:B------:R-:W1:Y:S01]  /*0890*/  LDC R3, c[0x0][0x65c] ;  /* 0x00019700ff037b82 */ /* 0x000e620000000800 */
[----:B------:R-:W-:Y:S02]  /*08a0*/  IMAD.U32 R4, RZ, RZ, UR9 ;  /* 0x00000009ff047e24 */ /* 0x000fe4000f8e00ff */
[----:B------:R-:W-:Y:S01]  /*08b0*/  IMAD.MOV.U32 R5, RZ, RZ, RZ ;  /* 0x000000ffff057224 */ /* 0x000fe200078e00ff */
[----:B-1----:R-:W-:-:S13]  /*08c0*/  ISETP.NE.AND P4, PT, R3, 0x1, PT ;  /* 0x000000010300780c */ /* 0x002fda0003f85270 */
[----:B------:R-:W1:Y:S01]  /*08d0*/  @P4 LDC R7, c[0x0][0x10] ;  /* 0x00000400ff074b82 */ /* 0x000e620000000800 */
[----:B------:R-:W-:Y:S02]  /*08e0*/  @P4 IMAD.MOV.U32 R3, RZ, RZ, RZ ;  /* 0x000000ffff034224 */ /* 0x000fe400078e00ff */
[----:B------:R-:W-:-:S05]  /*08f0*/  @P4 IMAD.MOV.U32 R13, RZ, RZ, RZ ;  /* 0x000000ffff0d4224 */ /* 0x000fca00078e00ff */
[----:B------:R-:W2:Y:S01]  /*0900*/  @!P4 LDC R9, c[0x0][0xc] ;  /* 0x00000300ff09cb82 */ /* 0x000ea20000000800 */
[----:B-1----:R-:W-:-:S04]  /*0910*/  @P4 IMAD.WIDE.U32 R6, R7, UR9, R2 ;  /* 0x0000000907064c25 */ /* 0x002fc8000f8e0002 */
[----:B------:R-:W-:Y:S02]  /*0920*/  @P4 IMAD.MOV.U32 R19, RZ, RZ, R6 ;  /* 0x000000ffff134224 */ /* 0x000fe400078e0006 */
[----:B------:R-:W-:Y:S02]  /*0930*/  @P4 IMAD.IADD R23, R7, 0x1, R13 ;  /* 0x0000000107174824 */ /* 0x000fe400078e020d */
[----:B--2---:R-:W-:-:S04]  /*0940*/  @!P4 IMAD.WIDE.U32 R4, R2, R9, R4 ;  /* 0x000000090204c225 */ /* 0x004fc800078e0004 */
[----:B------:R-:W-:Y:S02]  /*0950*/  @!P4 IMAD.MOV.U32 R19, RZ, RZ, R4 ;  /* 0x000000ffff13c224 */ /* 0x000fe400078e0004 */
[----:B------:R-:W-:-:S03]  /*0960*/  @!P4 IMAD.MOV.U32 R23, RZ, RZ, R5 ;  /* 0x000000ffff17c224 */ /* 0x000fc600078e0005 */
[----:B------:R1:W-:Y:S04]  /*0970*/  STL [R1+0x80], R19 ;  /* 0x0000801301007387 */ /* 0x0003e80000100800 */
[----:B------:R1:W-:Y:S01]  /*0980*/  STL [R1+0x7c], R23 ;  /* 0x00007c1701007387 */ /* 0x0003e20000100800 */
[----:B------:R-:W-:Y:S05]  /*0990*/  @!P3 BRA `(.L_x_6) ;  /* 0x00000000000cb947 */ /* 0x000fea0003800000 */
[----:B------:R-:W-:Y:S01]  /*09a0*/  UCGABAR_WAIT ;  /* 0x0000000000007dc7 */ /* 0x000fe20008000000 */
[----:B------:R-:W-:Y:S01]  /*09b0*/  CCTL.IVALL ;  /* 0x00000000ff00798f */ /* 0x000fe20002000000 */
[----:B------:R-:W-:Y:S05]  /*09c0*/  BRA `(.L_x_7) ;  /* 0x0000000000047947 */ /* 0x000fea0003800000 */
.L_x_6:
[----:B------:R-:W-:Y:S06]  /*09d0*/  BAR.SYNC.DEFER_BLOCKING 0x0 ;  /* 0x0000000000007b1d */ /* 0x000fec0000010000 */
.L_x_7:
[----:B------:R-:W-:Y:S05]  /*09e0*/  @!P2 BRA `(.L_x_8) ;  /* 0x000000e4002ca947 */ /* 0x000fea0003800000 */
[----:B------:R-:W-:-:S06]  /*09f0*/  UISETP.GT.U32.AND UP0, UPT, UR10, 0x1, UPT ;  /* 0x000000010a00788c */ /* 0x000fcc000bf04070 */
[----:B------:R-:W-:-:S13]  /*0a00*/  PLOP3.LUT P1, PT, PT, PT, UP0, 0x80, 0x0 ;  /* 0x000000000000781c */ /* 0x000fda0003f2f008 */
[----:B0-----:R-:W-:Y:S05]  /*0a10*/  @P1 EXIT ;  /* 0x000000000000194d */ /* 0x001fea0003800000 */
[----:B------:R-:W-:Y:S01]  /*0a20*/  IMAD.MOV.U32 R6, RZ, RZ, -0x1 ;  /* 0xffffffffff067424 */ /* 0x000fe200078e00ff */
[----:B------:R-:W-:Y:S01]  /*0a30*/  ULDC.64 UR4, c[0x0][0x650] ;  /* 0x0001940000047ab9 */ /* 0x000fe20000000a00 */
[----:B------:R-:W-:Y:S01]  /*0a40*/  IMAD.MOV.U32 R5, RZ, RZ, -0x1 ;  /* 0xffffffffff057424 */ /* 0x000fe200078e00ff */
[----:B------:R-:W-:Y:S01]  /*0a50*/  ISETP.GE.U32.AND P1, PT, R19, UR4, PT ;  /* 0x0000000413007c0c */ /* 0x000fe2000bf26070 */
[----:B------:R-:W-:Y:S01]  /*0a60*/  UMOV UR22, 0xffffffff ;  /* 0xffffffff00167882 */ /* 0x000fe20000000000 */
[----:B------:R0:W-:Y:S01]  /*0a70*/  STL [R1+0x88], R6 ;  /* 0x0000880601007387 */ /* 0x0001e20000100800 */
[----:B------:R-:W-:Y:S02]  /*0a80*/  PRMT R4, RZ, 0x7610, R4 ;  /* 0x00007610ff047816 */ /* 0x000fe40000000004 */
[----:B------:R-:W-:Y:S01]  /*0a90*/  ISETP.GE.U32.AND.EX P1, PT, R23, UR5, PT, P1 ;  /* 0x0000000517007c0c */ /* 0x000fe2000bf26110 */
[----:B------:R0:W-:-:S12]  /*0aa0*/  STL [R1+0x84], R5 ;  /* 0x0000840501007387 */ /* 0x0001d80000100800 */
[----:B0-----:R-:W-:Y:S05]  /*0ab0*/  @P1 BRA `(.L_x_9) ;  /* 0x0000000400381947 */ /* 0x001fea0003800000 */
[----:B------:R-:W0:Y:S01]  /*0ac0*/  LDC.64 R14, c[0x0][0x628] ;  /* 0x00018a00ff0e7b82 */ /* 0x000e220000000a00 */
[----:B------:R-:W-:Y:S02]  /*0ad0*/  IMAD.MOV.U32 R4, RZ, RZ, R19 ;  /* 0x000000ffff047224 */ /* 0x000fe400078e0013 */
[----:B------:R-:W-:-:S05]  /*0ae0*/  IMAD.MOV.U32 R5, RZ, RZ, R23 ;  /* 0x000000ffff057224 */ /* 0x000fca00078e0017 */
[----:B------:R-:W2:Y:S08]  /*0af0*/  LDC R10, c[0x0][0x630] ;  /* 0x00018c00ff0a7b82 */ /* 0x000eb00000000800 */
[----:B------:R-:W3:Y:S01]  /*0b00*/  LDC.64 R16, c[0x0][0x620] ;  /* 0x00018800ff107b82 */ /* 0x000ee20000000a00 */
[----:B0-----:R-:W-:-:S04]  /*0b10*/  ISETP.NE.U32.AND P1, PT, R14, RZ, PT ;  /* 0x000000ff0e00720c */ /* 0x001fc80003f25070 */
[----:B------:R-:W-:-:S13]  /*0b20*/  ISETP.NE.AND.EX P1, PT, R15, RZ, PT, P1 ;  /* 0x000000ff0f00720c */ /* 0x000fda0003f25310 */
[----:B--23--:R-:W-:Y:S05]  /*0b30*/  @!P1 BRA `(.L_x_10) ;  /* 0x0000000000289947 */ /* 0x00cfea0003800000 */
[----:B------:R-:W0:Y:S02]  /*0b40*/  LDC R9, c[0x0][0x634] ;  /* 0x00018d00ff097b82 */ /* 0x000e240000000800 */
[----:B0-----:R-:W-:-:S05]  /*0b50*/  IADD3 R9, P1, R19, R9, RZ ;  /* 0x0000000913097210 */ /* 0x001fca0007f3e0ff */
[----:B------:R-:W-:-:S04]  /*0b60*/  IMAD.X R13, RZ, RZ, R23, P1 ;  /* 0x000000ffff0d7224 */ /* 0x000fc800008e0617 */
[----:B------:R-:W-:-:S04]  /*0b70*/  IMAD.WIDE.U32 R4, R13, R14, RZ ;  /* 0x0000000e0d047225 */ /* 0x000fc800078e00ff */
[----:B------:R-:W-:-:S04]  /*0b80*/  IMAD.WIDE.U32 R6, P1, R9, R15, R4 ;  /* 0x0000000f09067225 */ /* 0x000fc80007820004 */
[----:B------:R-:W-:-:S04]  /*0b90*/  IMAD.WIDE.U32 R4, R9, R14, RZ ;  /* 0x0000000e09047225 */ /* 0x000fc800078e00ff */
[----:B------:R-:W-:Y:S01]  /*0ba0*/  IMAD.X R9, RZ, RZ, RZ, P1 ;  /* 0x000000ffff097224 */ /* 0x000fe200008e06ff */
[----:B------:R-:W-:Y:S01]  /*0bb0*/  IADD3 RZ, P1, R5, R6, RZ ;  /* 0x0000000605ff7210 */ /* 0x000fe20007f3e0ff */
[----:B------:R-:W-:-:S04]  /*0bc0*/  IMAD.MOV.U32 R8, RZ, RZ, R7 ;  /* 0x000000ffff087224 */ /* 0x000fc800078e0007 */
[----:B------:R-:W-:-:S08]  /*0bd0*/  IMAD.WIDE.U32.X R4, R13, R15, R8, P1 ;  /* 0x0000000f0d047225 */ /* 0x000fd000008e0408 */
.L_x_10:
[----:B------:R-:W0:Y:S01]  /*0be0*/  LDC.64 R20, c[0x0][0x640] ;  /* 0x00019000ff147b82 */ /* 0x000e220000000a00 */
[-C--:B------:R-:W-:Y:S01]  /*0bf0*/  SHF.R.U64 R22, R4, R10.reuse, R5 ;  /* 0x0000000a04167219 */ /* 0x080fe20000001205 */
[----:B------:R-:W-:Y:S01]  /*0c00*/  IMAD.MOV.U32 R4, RZ, RZ, R19 ;  /* 0x000000ffff047224 */ /* 0x000fe200078e0013 */
[----:B------:R-:W-:Y:S01]  /*0c10*/  SHF.R.U32.HI R3, RZ, R10, R5 ;  /* 0x0000000aff037219 */ /* 0x000fe20000011605 */
[----:B------:R-:W-:Y:S01]  /*0c20*/  IMAD.MOV.U32 R5, RZ, RZ, R23 ;  /* 0x000000ffff057224 */ /* 0x000fe200078e0017 */
[----:B------:R-:W-:Y:S01]  /*0c30*/  IADD3 R7, P1, RZ, -R22, RZ ;  /* 0x80000016ff077210 */ /* 0x000fe20007f3e0ff */
[----:B-1----:R-:W-:Y:S02]  /*0c40*/  IMAD R23, R11, R12, R2 ;  /* 0x0000000c0b177224 */ /* 0x002fe400078e0202 */
[----:B------:R-:W1:Y:S01]  /*0c50*/  LDC R8, c[0x0][0x618] ;  /* 0x00018600ff087b82 */ /* 0x000e620000000800 */
[----:B------:R-:W-:Y:S02]  /*0c60*/  IMAD.MOV.U32 R11, RZ, RZ, 0x1 ;  /* 0x00000001ff0b7424 */ /* 0x000fe400078e00ff */
[----:B------:R-:W-:-:S02]  /*0c70*/  IMAD.X R3, RZ, RZ, ~R3, P1 ;  /* 0x000000ffff037224 */ /* 0x000fc400008e0e03 */
[----:B------:R-:W-:-:S03]  /*0c80*/  IMAD.WIDE.U32 R4, R7, R16, R4 ;  /* 0x0000001007047225 */ /* 0x000fc600078e0004 */
[----:B------:R-:W2:Y:S01]  /*0c90*/  LDC R14, c[0x0][0x608] ;  /* 0x00018200ff0e7b82 */ /* 0x000ea20000000800 */
[----:B------:R-:W-:-:S04]  /*0ca0*/  IMAD R6, R3, R16, RZ ;  /* 0x0000001003067224 */ /* 0x000fc800078e02ff */
[----:B------:R-:W-:-:S03]  /*0cb0*/  IMAD R3, R7, R17, R6 ;  /* 0x0000001107037224 */ /* 0x000fc600078e0206 */
[----:B------:R-:W3:Y:S01]  /*0cc0*/  LDC R18, c[0x0][0x658] ;  /* 0x00019600ff127b82 */ /* 0x000ee20000000800 */
[----:B------:R-:W-:Y:S01]  /*0cd0*/  IMAD.IADD R3, R5, 0x1, R3 ;  /* 0x0000000105037824 */ /* 0x000fe200078e0203 */
[----:B0-----:R-:W-:Y:S01]  /*0ce0*/  ISETP.NE.U32.AND P1, PT, R20, RZ, PT ;  /* 0x000000ff1400720c */ /* 0x001fe20003f25070 */
[----:B------:R-:W-:-:S03]  /*0cf0*/  IMAD.MOV.U32 R5, RZ, RZ, -0x1 ;  /* 0xffffffffff057424 */ /* 0x000fc600078e00ff */
[----:B------:R-:W-:Y:S02]  /*0d00*/  ISETP.NE.AND.EX P1, PT, R21, RZ, PT, P1 ;  /* 0x000000ff1500720c */ /* 0x000fe40003f25310 */
[----:B------:R-:W0:Y:S01]  /*0d10*/  LDC R13, c[0x0][0x600] ;  /* 0x00018000ff0d7b82 */ /* 0x000e220000000800 */
[-CC-:B-1----:R-:W-:Y:S02]  /*0d20*/  SHF.R.U64 R10, R4, R8.reuse, R3.reuse ;  /* 0x00000008040a7219 */ /* 0x182fe40000001203 */
[----:B------:R-:W-:-:S05]  /*0d30*/  SHF.R.U32.HI R3, RZ, R8, R3 ;  /* 0x00000008ff037219 */ /* 0x000fca0000011603 */
[----:B------:R-:W1:Y:S01]  /*0d40*/  LDC R15, c[0x0][0x648] ;  /* 0x00019200ff0f7b82 */ /* 0x000e620000000800 */
[-CC-:B--2---:R-:W-:Y:S02]  /*0d50*/  SHF.R.U64 R19, R10, R14.reuse, R3.reuse ;  /* 0x0000000e0a137219 */ /* 0x184fe40000001203 */
[----:B------:R-:W-:-:S05]  /*0d60*/  SHF.R.U32.HI R3, RZ, R14, R3 ;  /* 0x0000000eff037219 */ /* 0x000fca0000011603 */
[----:B------:R-:W2:Y:S01]  /*0d70*/  LDC R17, c[0x0][0x638] ;  /* 0x00018e00ff117b82 */ /* 0x000ea20000000800 */
[-C--:B---3--:R-:W-:Y:S02]  /*0d80*/  SHF.L.U32 R2, R5, R18.reuse, RZ ;  /* 0x0000001205027219 */ /* 0x088fe400000006ff */
[--C-:B------:R-:W-:Y:S02]  /*0d90*/  SHF.R.U64 R12, R19, R18, R3.reuse ;  /* 0x00000012130c7219 */ /* 0x100fe40000001203 */
[----:B------:R-:W-:Y:S02]  /*0da0*/  LOP3.LUT R8, RZ, R2, RZ, 0x33, !PT ;  /* 0x00000002ff087212 */ /* 0x000fe400078e33ff */
[----:B------:R-:W-:Y:S01]  /*0db0*/  SHF.R.U32.HI R3, RZ, R18, R3 ;  /* 0x00000012ff037219 */ /* 0x000fe20000011603 */
[----:B------:R-:W3:Y:S01]  /*0dc0*/  LDC R16, c[0x0][0x610] ;  /* 0x00018400ff107b82 */ /* 0x000ee20000000800 */
[----:B------:R-:W-:Y:S01]  /*0dd0*/  IMAD.MOV.U32 R2, RZ, RZ, R12 ;  /* 0x000000ffff027224 */ /* 0x000fe200078e000c */
[----:B------:R-:W-:Y:S06]  /*0de0*/  @!P1 BRA `(.L_x_11) ;  /* 0x0000000000289947 */ /* 0x000fec0003800000 */
[----:B------:R-:W4:Y:S02]  /*0df0*/  LDC R7, c[0x0][0x64c] ;  /* 0x00019300ff077b82 */ /* 0x000f240000000800 */
[----:B----4-:R-:W-:-:S05]  /*0e00*/  IADD3 R7, P1, R12, R7, RZ ;  /* 0x000000070c077210 */ /* 0x010fca0007f3e0ff */
        /* <DEDUP_REMOVED lines=8> */
.L_x_11:
[----:B-1----:R-:W-:Y:S01]  /*0e90*/  SHF.R.U64 R4, R2, R15, R3 ;  /* 0x0000000f02047219 */ /* 0x002fe20000001203 */
[----:B0-----:R-:W-:Y:S01]  /*0ea0*/  VIADD R5, R13, 0xffffffff ;  /* 0xffffffff0d057836 */ /* 0x001fe20000000000 */
[----:B------:R-:W-:Y:S02]  /*0eb0*/  SHF.L.U32 R2, R11, R18, RZ ;  /* 0x000000120b027219 */ /* 0x000fe400000006ff */
[----:B------:R-:W-:Y:S01]  /*0ec0*/  LOP3.LUT R3, R19, R8, RZ, 0xc0, !PT ;  /* 0x0000000813037212 */ /* 0x000fe200078ec0ff */
[----:B------:R-:W-:Y:S01]  /*0ed0*/  IMAD.MOV R6, RZ, RZ, -R4 ;  /* 0x000000ffff067224 */ /* 0x000fe200078e0a04 */
[----:B------:R-:W-:Y:S02]  /*0ee0*/  SEL R0, R0, R23, !P4 ;  /* 0x0000001700007207 */ /* 0x000fe40006000000 */
[----:B------:R-:W-:Y:S01]  /*0ef0*/  LOP3.LUT R5, R10, R5, RZ, 0xc0, !PT ;  /* 0x000000050a057212 */ /* 0x000fe200078ec0ff */
[----:B------:R-:W-:Y:S01]  /*0f00*/  IMAD R3, R2, R4, R3 ;  /* 0x0000000402037224 */ /* 0x000fe200078e0203 */
[----:B------:R-:W-:Y:S01]  /*0f10*/  R2UR UR22, R22 ;  /* 0x00000000161672ca */ /* 0x000fe200000e0000 */
[----:B--2---:R-:W-:-:S02]  /*0f20*/  IMAD R2, R6, R17, R12 ;  /* 0x0000001106027224 */ /* 0x004fc400078e020c */
[----:B---3--:R-:W-:Y:S02]  /*0f30*/  IMAD R0, R3, R16, R0 ;  /* 0x0000001003007224 */ /* 0x008fe400078e0200 */
[----:B------:R-:W-:Y:S02]  /*0f40*/  IMAD R3, R2, R13, R5 ;  /* 0x0000000d02037224 */ /* 0x000fe400078e0205 */
[----:B------:R-:W-:-:S03]  /*0f50*/  IMAD.MOV.U32 R4, RZ, RZ, 0x1 ;  /* 0x00000001ff047424 */ /* 0x000fc600078e00ff */
[----:B------:R-:W-:Y:S02]  /*0f60*/  SEL R2, R3, R0, !P4 ;  /* 0x0000000003027207 */ /* 0x000fe40006000000 */
[----:B------:R-:W-:-:S03]  /*0f70*/  SEL R0, R0, R3, !P4 ;  /* 0x0000000300007207 */ /* 0x000fc60006000000 */
[----:B------:R0:W-:Y:S04]  /*0f80*/  STL [R1+0x84], R2 ;  /* 0x0000840201007387 */ /* 0x0001e80000100800 */
[----:B------:R0:W-:Y:S02]  /*0f90*/  STL [R1+0x88], R0 ;  /* 0x0000880001007387 */ /* 0x0001e40000100800 */
.L_x_9:
[----:B------:R-:W-:-:S08]  /*0fa0*/  NOP ;  /* 0x0000000000007918 */ /* 0x000fd00000000000 */
[----:B------:R-:W2:Y:S02]  /*0fb0*/  USETMAXREG.TRY_ALLOC.CTAPOOL UP0, 0xe8 ;  /* 0x000000e8000079c8 */ /* 0x000ea40008000600 */
[----:B--2---:R-:W-:-:S13]  /*0fc0*/  PLOP3.LUT P1, PT, PT, PT, UP0, 0x80, 0x0 ;  /* 0x000000000000781c */ /* 0x004fda0003f2f008 */
[----:B------:R-:W-:Y:S05]  /*0fd0*/  @!P1 BRA `(.L_x_9) ;  /* 0xfffffffc00f09947 */ /* 0x000fea000383ffff */
[----:B------:R-:W-:Y:S01]  /*0fe0*/  ULDC.64 UR4, c[0x0][0x598] ;  /* 0x0001660000047ab9 */ /* 0x000fe20000000a00 */
[----:B------:R-:W-:Y:S01]  /*0ff0*/  ULDC.64 UR14, c[0x0][0x208] ;  /* 0x00008200000e7ab9 */ /* 0x000fe20000000a00 */
[----:B------:R-:W-:-:S04]  /*1000*/  ISETP.NE.U32.AND P1, PT, RZ, UR4, PT ;  /* 0x00000004ff007c0c */ /* 0x000fc8000bf25070 */
[----:B------:R-:W-:-:S13]  /*1010*/  ISETP.NE.AND.EX P1, PT, RZ, UR5, PT, P1 ;  /* 0x00000005ff007c0c */ /* 0x000fda000bf25310 */
[----:B------:R-:W-:Y:S05]  /*1020*/  @!P1 BRA `(.L_x_12) ;  /* 0x0000000000209947 */ /* 0x000fea0003800000 */
[----:B0-----:R-:W0:Y:S02]  /*1030*/  LDC.64 R2, c[0x0][0x598] ;  /* 0x00016600ff027b82 */ /* 0x001e240000000a00 */
[----:B0-----:R-:W2:Y:S02]  /*1040*/  LDG.E.64 R2, desc[UR14][R2.64] ;  /* 0x0000000e02027981 */ /* 0x001ea4000c1e1b00 */
[----:B--2---:R-:W-:-:S04]  /*1050*/  ISETP.NE.U32.AND P1, PT, R2, RZ, PT ;  /* 0x000000ff0200720c */ /* 0x004fc80003f25070 */
[----:B------:R-:W-:-:S13]  /*1060*/  ISETP.NE.AND.EX P1, PT, R3, RZ, PT, P1 ;  /* 0x000000ff0300720c */ /* 0x000fda0003f25310 */
[----:B------:R-:W-:Y:S05]  /*1070*/  @!P1 BRA `(.L_x_12) ;  /* 0x00000000000c9947 */ /* 0x000fea0003800000 */
[----:B------:R-:W2:Y:S02]  /*1080*/  LD.E R2, desc[UR14][R2.64] ;  /* 0x0000000e02027980 */ /* 0x000ea4000c101900 */
[----:B--2---:R-:W-:Y:S01]  /*1090*/  R2UR UR20, R2 ;  /* 0x00000000021472ca */ /* 0x004fe200000e0000 */
[----:B------:R-:W-:-:S14]  /*10a0*/  BRA `(.L_x_13) ;  /* 0x0000000000247947 */ /* 0x000fdc0003800000 */
.L_x_12:
[----:B------:R-:W-:Y:S02]  /*10b0*/  ULDC.64 UR4, c[0x0][0x588] ;  /* 0x0001620000047ab9 */ /* 0x000fe40000000a00 */
[----:B------:R-:W-:-:S04]  /*10c0*/  ISETP.NE.U32.AND P1, PT, RZ, UR4, PT ;  /* 0x00000004ff007c0c */ /* 0x000fc8000bf25070 */
[----:B------:R-:W-:-:S13]  /*10d0*/  ISETP.NE.AND.EX P1, PT, RZ, UR5, PT, P1 ;  /* 0x00000005ff007c0c */ /* 0x000fda000bf25310 */
[----:B------:R-:W-:Y:S05]  /*10e0*/  @!P1 BRA `(.L_x_14) ;  /* 0x0000000000109947 */ /* 0x000fea0003800000 */
[----:B0-----:R-:W0:Y:S02]  /*10f0*/  LDC.64 R2, c[0x0][0x588] ;  /* 0x00016200ff027b82 */ /* 0x001e240000000a00 */
[----:B0-----:R-:W2:Y:S02]  /*1100*/  LDG.E R2, desc[UR14][R2.64] ;  /* 0x0000000e02027981 */ /* 0x001ea4000c1e1900 */
[----:B--2---:R-:W-:Y:S01]  /*1110*/  R2UR UR20, R2 ;  /* 0x00000000021472ca */ /* 0x004fe200000e0000 */
[----:B------:R-:W-:-:S14]  /*1120*/  BRA `(.L_x_13) ;  /* 0x0000000000047947 */ /* 0x000fdc0003800000 */
.L_x_14:
[----:B------:R-:W-:-:S05]  /*1130*/  ULDC UR20, c[0x0][0x580] ;  /* 0x0001600000147ab9 */ /* 0x000fca0000000800 */
.L_x_13:
[----:B------:R-:W-:Y:S02]  /*1140*/  ULDC.64 UR4, c[0x0][0x5a0] ;  /* 0x0001680000047ab9 */ /* 0x000fe40000000a00 */
        /* <DEDUP_REMOVED lines=11> */
.L_x_15:
        /* <DEDUP_REMOVED lines=8> */
.L_x_17:
[----:B------:R-:W-:-:S05]  /*1280*/  ULDC UR21, c[0x0][0x584] ;  /* 0x0001610000157ab9 */ /* 0x000fca0000000800 */
.L_x_16:
[----:B------:R-:W-:-:S13]  /*1290*/  LOP3.LUT P1, RZ, R4, 0xff, RZ, 0xc0, !PT ;  /* 0x000000ff04ff7812 */ /* 0x000fda000782c0ff */
[----:B------:R-:W-:Y:S05]  /*12a0*/  @!P1 EXIT ;  /* 0x000000000000994d */ /* 0x000fea0003800000 */
[----:B------:R-:W-:Y:S01]  /*12b0*/  ULDC UR4, c[0x0][0x28c] ;  /* 0x0000a30000047ab9 */ /* 0x000fe20000000800 */
[----:B------:R-:W-:Y:S02]  /*12c0*/  ULOP3.LUT UR23, UR13, 0x1, URZ, 0xfc, !UPT ;  /* 0x000000010d177892 */ /* 0x000fe4000f8efc3f */
[----:B------:R-:W-:-:S04]  /*12d0*/  UIADD3 UR4, UR4, 0x3f, URZ ;  /* 0x0000003f04047890 */ /* 0x000fc8000fffe03f */
[----:B------:R-:W-:-:S04]  /*12e0*/  USHF.R.S32.HI UR5, URZ, 0x1f, UR4 ;  /* 0x0000001f3f057899 */ /* 0x000fc80008011404 */
[----:B------:R-:W-:-:S03]  /*12f0*/  ULEA.HI UR5, UR5, UR4, URZ, 0x6 ;  /* 0x0000000405057291 */ /* 0x000fc6000f8f303f */
[----:B------:R-:W-:Y:S01]  /*1300*/  UMOV UR4, URZ ;  /* 0x0000003f00047c82 */ /* 0x000fe20008000000 */
[----:B------:R-:W-:-:S03]  /*1310*/  USHF.R.S32.HI UR9, URZ, 0x6, UR5 ;  /* 0x000000063f097899 */ /* 0x000fc60008011405 */
[----:B------:R-:W-:-:S09]  /*1320*/  UMOV UR5, URZ ;  /* 0x0000003f00057c82 */ /* 0x000fd20008000000 */
.L_x_300:
[----:B0-----:R-:W0:Y:S01]  /*1330*/  S2R R0, SR_TID.X ;  /* 0x0000000000007919 */ /* 0x001e220000002100 */
[----:B--2---:R-:W2:Y:S01]  /*1340*/  S2UR UR17, SR_CgaCtaId ;  /* 0x00000000001179c3 */ /* 0x004ea20000008800 */
[----:B------:R-:W-:Y:S01]  /*1350*/  UMOV UR16, 0x400 ;  /* 0x0000040000107882 */ /* 0x000fe20000000000 */
[----:B------:R-:W-:Y:S01]  /*1360*/  UMOV UR6, URZ ;  /* 0x0000003f00067c82 */ /* 0x000fe20008000000 */
[----:B------:R-:W-:Y:S01]  /*1370*/  STL [R1+0x74], RZ ;  /* 0x000074ff01007387 */ /* 0x000fe20000100800 */
[----:B------:R-:W-:Y:S01]  /*1380*/  UMOV UR7, URZ ;  /* 0x0000003f00077c82 */ /* 0x000fe20008000000 */
[----:B------:R-:W-:Y:S01]  /*1390*/  UMOV UR8, URZ ;  /* 0x0000003f00087c82 */ /* 0x000fe20008000000 */
[----:B------:R-:W-:Y:S01]  /*13a0*/  CS2R R4, SRZ ;  /* 0x0000000000047805 */ /* 0x000fe2000001ff00 */
[----:B------:R-:W-:Y:S01]  /*13b0*/  STL [R1+0x70], RZ ;  /* 0x000070ff01007387 */ /* 0x000fe20000100800 */
[----:B---3--:R-:W3:Y:S01]  /*13c0*/  LDC R2, c[0x0][0x28c] ;  /* 0x0000a300ff027b82 */ /* 0x008ee20000000800 */
[----:B------:R-:W-:-:S02]  /*13d0*/  CS2R R6, SRZ ;  /* 0x0000000000067805 */ /* 0x000fc4000001ff00 */
[----:B------:R-:W-:Y:S01]  /*13e0*/  CS2R R8, SRZ ;  /* 0x0000000000087805 */ /* 0x000fe2000001ff00 */
[----:B------:R-:W-:Y:S01]  /*13f0*/  STL [R1+0x6c], RZ ;  /* 0x00006cff01007387 */ /* 0x000fe20000100800 */
[----:B------:R-:W-:Y:S02]  /*1400*/  CS2R R10, SRZ ;  /* 0x00000000000a7805 */ /* 0x000fe4000001ff00 */
[----:B------:R-:W-:Y:S02]  /*1410*/  CS2R R12, SRZ ;  /* 0x00000000000c7805 */ /* 0x000fe4000001ff00 */
[----:B------:R-:W-:Y:S01]  /*1420*/  CS2R R14, SRZ ;  /* 0x00000000000e7805 */ /* 0x000fe2000001ff00 */
[----:B------:R-:W-:Y:S01]  /*1430*/  STL [R1+0x68], RZ ;  /* 0x000068ff01007387 */ /* 0x000fe20000100800 */
[----:B------:R-:W-:Y:S02]  /*1440*/  CS2R R16, SRZ ;  /* 0x0000000000107805 */ /* 0x000fe4000001ff00 */
[----:B-1----:R-:W-:-:S02]  /*1450*/  CS2R R18, SRZ ;  /* 0x0000000000127805 */ /* 0x002fc4000001ff00 */
[----:B------:R-:W-:Y:S01]  /*1460*/  CS2R R20, SRZ ;  /* 0x0000000000147805 */ /* 0x000fe2000001ff00 */
[----:B------:R-:W-:Y:S01]  /*1470*/  STL [R1+0x64], RZ ;  /* 0x000064ff01007387 */ /* 0x000fe20000100800 */
[----:B------:R-:W-:Y:S02]  /*1480*/  CS2R R22, SRZ ;  /* 0x0000000000167805 */ /* 0x000fe4000001ff00 */
[----:B------:R-:W-:Y:S02]  /*1490*/  CS2R R152, SRZ ;  /* 0x0000000000987805 */ /* 0x000fe4000001ff00 */
[----:B------:R-:W-:Y:S01]  /*14a0*/  CS2R R154, SRZ ;  /* 0x00000000009a7805 */ /* 0x000fe2000001ff00 */
[----:B------:R-:W-:Y:S01]  /*14b0*/  STL [R1+0x60], RZ ;  /* 0x000060ff01007387 */ /* 0x000fe20000100800 */
[----:B------:R-:W-:Y:S02]  /*14c0*/  CS2R R156, SRZ ;  /* 0x00000000009c7805 */ /* 0x000fe4000001ff00 */
[----:B------:R-:W-:-:S02]  /*14d0*/  CS2R R158, SRZ ;  /* 0x00000000009e7805 */ /* 0x000fc4000001ff00 */
[----:B------:R-:W-:Y:S01]  /*14e0*/  CS2R R160, SRZ ;  /* 0x0000000000a07805 */ /* 0x000fe2000001ff00 */
[----:B------:R-:W-:Y:S01]  /*14f0*/  STL [R1+0x5c], RZ ;  /* 0x00005cff01007387 */ /* 0x000fe20000100800 */
[----:B------:R-:W-:Y:S02]  /*1500*/  CS2R R162, SRZ ;  /* 0x0000000000a27805 */ /* 0x000fe4000001ff00 */
[----:B------:R-:W-:Y:S02]  /*1510*/  CS2R R164, SRZ ;  /* 0x0000000000a47805 */ /* 0x000fe4000001ff00 */
[----:B------:R-:W-:Y:S02]  /*1520*/  CS2R R166, SRZ ;  /* 0x0000000000a67805 */ /* 0x000fe4000001ff00 */
[----:B0-----:R-:W-:Y:S01]  /*1530*/  LOP3.LUT R0, R0, 0x80, RZ, 0xc0, !PT ;  /* 0x0000008000007812 */ /* 0x001fe200078ec0ff */
[----:B------:R-:W-:Y:S01]  /*1540*/  STL [R1+0x58], RZ ;  /* 0x000058ff01007387 */ /* 0x000fe20000100800 */
[----:B---3--:R-:W-:-:S02]  /*1550*/  ISETP.GE.AND P1, PT, R2, 0x1, PT ;  /* 0x000000010200780c */ /* 0x008fc40003f26270 */
[----:B------:R-:W-:Y:S02]  /*1560*/  CS2R R2, SRZ ;  /* 0x0000000000027805 */ /* 0x000fe4000001ff00 */
[----:B------:R-:W-:Y:S01]  /*1570*/  SHF.R.U32.HI R0, RZ, 0x7, R0 ;  /* 0x00000007ff007819 */ /* 0x000fe20000011600 */
[----:B------:R-:W-:Y:S01]  /*1580*/  STL [R1+0x54], RZ ;  /* 0x000054ff01007387 */ /* 0x000fe20000100800 */
[----:B------:R-:W-:Y:S02]  /*1590*/  CS2R R168, SRZ ;  /* 0x0000000000a87805 */ /* 0x000fe4000001ff00 */
[----:B------:R-:W-:Y:S02]  /*15a0*/  CS2R R170, SRZ ;  /* 0x0000000000aa7805 */ /* 0x000fe4000001ff00 */
[----:B------:R-:W-:Y:S01]  /*15b0*/  CS2R R172, SRZ ;  /* 0x0000000000ac7805 */ /* 0x000fe2000001ff00 */
[----:B------:R-:W-:Y:S01]  /*15c0*/  STL [R1+0x50], RZ ;  /* 0x000050ff01007387 */ /* 0x000fe20000100800 */
[----:B------:R-:W-:-:S02]  /*15d0*/  CS2R R174, SRZ ;  /* 0x0000000000ae7805 */ /* 0x000fc4000001ff00 */
[----:B------:R-:W-:Y:S02]  /*15e0*/  CS2R R176, SRZ ;  /* 0x0000000000b07805 */ /* 0x000fe4000001ff00 */
[----:B------:R-:W-:Y:S01]  /*15f0*/  CS2R R178, SRZ ;  /* 0x0000000000b27805 */ /* 0x000fe2000001ff00 */
[----:B------:R-:W0:Y:S01]  /*1600*/  SHFL.IDX PT, R0, R0, RZ, 0x1f ;  /* 0x00001fff00007589 */ /* 0x000e2200000e0000 */
[----:B------:R-:W-:Y:S02]  /*1610*/  CS2R R180, SRZ ;  /* 0x0000000000b47805 */ /* 0x000fe4000001ff00 */
[----:B------:R-:W-:Y:S02]  /*1620*/  CS2R R182, SRZ ;  /* 0x0000000000b67805 */ /* 0x000fe4000001ff00 */
[----:B------:R-:W-:Y:S01]  /*1630*/  CS2R R184, SRZ ;  /* 0x0000000000b87805 */ /* 0x000fe2000001ff00 */
[----:B------:R1:W-:Y:S01]  /*1640*/  STL [R1+0x4c], RZ ;  /* 0x00004cff01007387 */ /* 0x0003e20000100800 */
[----:B------:R-:W-:-:S02]  /*1650*/  CS2R R186, SRZ ;  /* 0x0000000000ba7805 */ /* 0x000fc4000001ff00 */
[----:B------:R-:W-:Y:S02]  /*1660*/  CS2R R188, SRZ ;  /* 0x0000000000bc7805 */ /* 0x000fe4000001ff00 */
[----:B------:R-:W-:Y:S01]  /*1670*/  CS2R R190, SRZ ;  /* 0x0000000000be7805 */ /* 0x000fe2000001ff00 */
[----:B------:R1:W-:Y:S01]  /*1680*/  STL [R1+0x48], RZ ;  /* 0x000048ff01007387 */ /* 0x0003e20000100800 */
        /* <DEDUP_REMOVED lines=14> */
[----:B------:R-:W-:Y:S02]  /*1770*/  CS2R R214, SRZ ;  /* 0x0000000000d67805 */ /* 0x000fe4000001ff00 */
[----:B0-----:R-:W-:Y:S01]  /*1780*/  R2UR UR11, R0 ;  /* 0x00000000000b72ca */ /* 0x001fe200000e0000 */
[----:B------:R1:W-:Y:S01]  /*1790*/  STL [R1+0x38], RZ ;  /* 0x000038ff01007387 */ /* 0x0003e20000100800 */
[----:B------:R-:W-:Y:S01]  /*17a0*/  IMAD.MOV.U32 R0, RZ, RZ, RZ ;  /* 0x000000ffff007224 */ /* 0x000fe200078e00ff */
[----:B------:R-:W-:Y:S02]  /*17b0*/  CS2R R216, SRZ ;  /* 0x0000000000d87805 */ /* 0x000fe4000001ff00 */
[----:B------:R-:W-:Y:S01]  /*17c0*/  CS2R R218, SRZ ;  /* 0x0000000000da7805 */ /* 0x000fe2000001ff00 */
[----:B------:R1:W-:Y:S01]  /*17d0*/  STL [R1+0x34], RZ ;  /* 0x000034ff01007387 */ /* 0x0003e20000100800 */
[----:B------:R-:W-:-:S02]  /*17e0*/  CS2R R220, SRZ ;  /* 0x0000000000dc7805 */ /* 0x000fc4000001ff00 */
[----:B------:R-:W-:Y:S02]  /*17f0*/  CS2R R222, SRZ ;  /* 0x0000000000de7805 */ /* 0x000fe4000001ff00 */
[----:B------:R-:W-:Y:S01]  /*1800*/  CS2R R224, SRZ ;  /* 0x0000000000e07805 */ /* 0x000fe2000001ff00 */
[----:B------:R1:W-:Y:S01]  /*1810*/  STL [R1+0x30], RZ ;  /* 0x000030ff01007387 */ /* 0x0003e20000100800 */
[----:B------:R-:W-:Y:S01]  /*1820*/  IMAD.MOV.U32 R226, RZ, RZ, RZ ;  /* 0x000000ffffe27224 */ /* 0x000fe200078e00ff */
[----:B------:R-:W-:Y:S01]  /*1830*/  CS2R R88, SRZ ;  /* 0x0000000000587805 */ /* 0x000fe2000001ff00 */
[----:B------:R-:W-:Y:S01]  /*1840*/  IMAD.U32 R227, RZ, RZ, UR4 ;  /* 0x00000004ffe37e24 */ /* 0x000fe2000f8e00ff */
[----:B------:R1:W-:Y:S01]  /*1850*/  STL [R1+0x2c], RZ ;  /* 0x00002cff01007387 */ /* 0x0003e20000100800 */
[----:B------:R-:W-:Y:S01]  /*1860*/  ULEA.HI UR10, UR11, UR11, URZ, 0x1 ;  /* 0x0000000b0b0a7291 */ /* 0x000fe2000f8f083f */
[----:B------:R-:W-:Y:S02]  /*1870*/  CS2R R90, SRZ ;  /* 0x00000000005a7805 */ /* 0x000fe4000001ff00 */
[----:B------:R-:W-:Y:S01]  /*1880*/  CS2R R92, SRZ ;  /* 0x00000000005c7805 */ /* 0x000fe2000001ff00 */
[----:B------:R1:W-:Y:S01]  /*1890*/  STL [R1+0x28], RZ ;  /* 0x000028ff01007387 */ /* 0x0003e20000100800 */
[----:B------:R-:W-:Y:S01]  /*18a0*/  ULOP3.LUT UR12, UR10, 0xffffe, URZ, 0xc0, !UPT ;  /* 0x000ffffe0a0c7892 */ /* 0x000fe2000f8ec03f */
[----:B------:R-:W-:Y:S01]  /*18b0*/  CS2R R94, SRZ ;  /* 0x00000000005e7805 */ /* 0x000fe2000001ff00 */
[----:B--2---:R-:W-:Y:S01]  /*18c0*/  ULEA UR10, UR17, UR16, 0x18 ;  /* 0x00000010110a7291 */ /* 0x004fe2000f8ec03f */
[----:B------:R1:W-:Y:S01]  /*18d0*/  STL [R1+0x24], RZ ;  /* 0x000024ff01007387 */ /* 0x0003e20000100800 */
[----:B------:R-:W-:Y:S01]  /*18e0*/  UIADD3 UR12, UR11, -UR12, URZ ;  /* 0x8000000c0b0c7290 */ /* 0x000fe2000fffe03f */
[----:B------:R-:W-:-:S02]  /*18f0*/  CS2R R96, SRZ ;  /* 0x0000000000607805 */ /* 0x000fc4000001ff00 */
[----:B------:R-:W-:Y:S01]  /*1900*/  CS2R R98, SRZ ;  /* 0x0000000000627805 */ /* 0x000fe2000001ff00 */
[----:B------:R1:W-:Y:S01]  /*1910*/  STL [R1+0x20], RZ ;  /* 0x000020ff01007387 */ /* 0x0003e20000100800 */
[----:B------:R-:W-:Y:S01]  /*1920*/  ULEA UR12, UR12, UR10, 0xc ;  /* 0x0000000a0c0c7291 */ /* 0x000fe2000f8e603f */
[----:B------:R-:W-:Y:S02]  /*1930*/  CS2R R100, SRZ ;  /* 0x0000000000647805 */ /* 0x000fe4000001ff00 */
[----:B------:R-:W-:Y:S01]  /*1940*/  CS2R R102, SRZ ;  /* 0x0000000000667805 */ /* 0x000fe2000001ff00 */
[----:B------:R1:W-:Y:S01]  /*1950*/  STL [R1+0x1c], RZ ;  /* 0x00001cff01007387 */ /* 0x0003e20000100800 */
[----:B------:R-:W-:Y:S01]  /*1960*/  UIADD3 UR12, UR12, 0x180, URZ ;  /* 0x000001800c0c7890 */ /* 0x000fe2000fffe03f */
[----:B------:R-:W-:Y:S02]  /*1970*/  CS2R R104, SRZ ;  /* 0x0000000000687805 */ /* 0x000fe4000001ff00 */
[----:B------:R-:W-:Y:S01]  /*1980*/  CS2R R106, SRZ ;  /* 0x00000000006a7805 */ /* 0x000fe2000001ff00 */
[----:B------:R1:W-:Y:S01]  /*1990*/  STL [R1+0x18], RZ ;  /* 0x000018ff01007387 */ /* 0x0003e20000100800 */
[----:B------:R-:W-:Y:S01]  /*19a0*/  USHF.R.U32.HI UR11, URZ, 0x4, UR12 ;  /* 0x000000043f0b7899 */ /* 0x000fe2000801160c */
[----:B------:R-:W-:-:S02]  /*19b0*/  CS2R R108, SRZ ;  /* 0x00000000006c7805 */ /* 0x000fc4000001ff00 */
[----:B------:R-:W-:Y:S01]  /*19c0*/  CS2R R110, SRZ ;  /* 0x00000000006e7805 */ /* 0x000fe2000001ff00 */
[----:B------:R1:W-:Y:S01]  /*19d0*/  STL [R1+0x14], RZ ;  /* 0x000014ff01007387 */ /* 0x0003e20000100800 */
[----:B------:R-:W-:Y:S01]  /*19e0*/  ULOP3.LUT UR11, UR11, 0x3fff, URZ, 0xc0, !UPT ;  /* 0x00003fff0b0b7892 */ /* 0x000fe2000f8ec03f */
[----:B------:R-:W-:Y:S01]  /*19f0*/  CS2R R112, SRZ ;  /* 0x0000000000707805 */ /* 0x000fe2000001ff00 */
[----:B------:R-:W-:Y:S01]  /*1a00*/  UMOV UR12, UR5 ;  /* 0x00000005000c7c82 */ /* 0x000fe20008000000 */
        /* <DEDUP_REMOVED lines=16> */
[----:B------:R1:W-:Y:S01]  /*1b10*/  STL [R1], RZ ;  /* 0x000000ff01007387 */ /* 0x0003e20000100800 */
[----:B------:R-:W-:Y:S02]  /*1b20*/  CS2R R138, SRZ ;  /* 0x00000000008a7805 */ /* 0x000fe4000001ff00 */
[----:B------:R-:W-:Y:S02]  /*1b30*/  CS2R R140, SRZ ;  /* 0x00000000008c7805 */ /* 0x000fe4000001ff00 */
[----:B------:R-:W-:Y:S02]  /*1b40*/  CS2R R142, SRZ ;  /* 0x00000000008e7805 */ /* 0x000fe4000001ff00 */
[----:B------:R-:W-:-:S02]  /*1b50*/  CS2R R144, SRZ ;  /* 0x0000000000907805 */ /* 0x000fc4000001ff00 */
[----:B------:R-:W-:Y:S02]  /*1b60*/  CS2R R146, SRZ ;  /* 0x0000000000927805 */ /* 0x000fe4000001ff00 */
[----:B------:R-:W-:Y:S02]  /*1b70*/  CS2R R148, SRZ ;  /* 0x0000000000947805 */ /* 0x000fe4000001ff00 */
[----:B------:R-:W-:Y:S02]  /*1b80*/  CS2R R150, SRZ ;  /* 0x0000000000967805 */ /* 0x000fe4000001ff00 */
[----:B------:R-:W-:Y:S02]  /*1b90*/  CS2R R24, SRZ ;  /* 0x0000000000187805 */ /* 0x000fe4000001ff00 */
[----:B------:R-:W-:Y:S02]  /*1ba0*/  CS2R R26, SRZ ;  /* 0x00000000001a7805 */ /* 0x000fe4000001ff00 */
[----:B----4-:R-:W-:-:S02]  /*1bb0*/  CS2R R28, SRZ ;  /* 0x00000000001c7805 */ /* 0x010fc4000001ff00 */
[----:B------:R-:W-:Y:S02]  /*1bc0*/  CS2R R30, SRZ ;  /* 0x00000000001e7805 */ /* 0x000fe4000001ff00 */
[----:B------:R-:W-:Y:S02]  /*1bd0*/  CS2R R32, SRZ ;  /* 0x0000000000207805 */ /* 0x000fe4000001ff00 */
        /* <DEDUP_REMOVED lines=26> */
[----:B------:R-:W-:Y:S01]  /*1d80*/  CS2R R86, SRZ ;  /* 0x0000000000567805 */ /* 0x000fe2000001ff00 */
[----:B-1----:R-:W-:Y:S06]  /*1d90*/  @!P1 BRA `(.L_x_18) ;  /* 0x0000001000889947 */ /* 0x002fec0003800000 */
[----:B------:R-:W-:-:S06]  /*1da0*/  UISETP.NE.AND UP0, UPT, UR23, 0x3, UPT ;  /* 0x000000031700788c */ /* 0x000fcc000bf05270 */
[----:B------:R-:W-:-:S13]  /*1db0*/  PLOP3.LUT P2, PT, PT, PT, UP0, 0x80, 0x0 ;  /* 0x000000000000781c */ /* 0x000fda0003f4f008 */
[----:B------:R-:W-:Y:S05]  /*1dc0*/  @!P2 BRA `(.L_x_19) ;  /* 0x000000000004a947 */ /* 0x000fea0003800000 */
[----:B------:R-:W-:Y:S01]  /*1dd0*/  BPT.TRAP 0x1 ;  /* 0x000000040000795c */ /* 0x000fe20000300000 */
.L_x_19:
[----:B------:R-:W-:Y:S01]  /*1de0*/  ULEA UR6, UR5, UR10, 0x3 ;  /* 0x0000000a05067291 */ /* 0x000fe2000f8e183f */
[----:B------:R-:W-:-:S05]  /*1df0*/  IMAD.U32 R0, RZ, RZ, UR4 ;  /* 0x00000004ff007e24 */ /* 0x000fca000f8e00ff */
[----:B------:R-:W-:-:S04]  /*1e00*/  SHF.L.U32 R0, R0, 0x1f, RZ ;  /* 0x0000001f00007819 */ /* 0x000fc800000006ff */
[----:B------:R0:W1:Y:S01]  /*1e10*/  SYNCS.PHASECHK.TRANS64.TRYWAIT P1, [UR6], R0 ;  /* 0x00000000ff0075a7 */ /* 0x0000620008020146 */
[----:B------:R-:W-:Y:S05]  /*1e20*/  @!P2 BRA `(.L_x_20) ;  /* 0x000000000004a947 */ /* 0x000fea0003800000 */
[----:B------:R-:W-:Y:S01]  /*1e30*/  BPT.TRAP 0x1 ;  /* 0x000000040000795c */ /* 0x000fe20000300000 */
.L_x_20:
[----:B-1----:R-:W-:Y:S05]  /*1e40*/  @P1 BRA `(.L_x_21) ;  /* 0x0000000000081947 */ /* 0x002fea0003800000 */
[----:B------:R-:W1:Y:S02]  /*1e50*/  SYNCS.PHASECHK.TRANS64.TRYWAIT P1, [UR6], R0 ;  /* 0x00000000ff0075a7 */ /* 0x000e640008020146 */
[----:B-1----:R-:W-:Y:S05]  /*1e60*/  @!P1 BRA `(.L_x_22) ;  /* 0x000000e800549947 */ /* 0x002fea0003800000 */
.L_x_21:
[----:B------:R-:W-:Y:S01]  /*1e70*/  UIADD3 UR6, UR10, 0x24180, URZ ;  /* 0x000241800a067890 */ /* 0x000fe2000fffe03f */
[----:B------:R-:W-:Y:S01]  /*1e80*/  WARPGROUP.ARRIVE ;  /* 0x00000000000079c5 */ /* 0x000fe20000000000 */
[----:B------:R-:W-:Y:S01]  /*1e90*/  ULOP3.LUT UR7, UR11, 0x10000, URZ, 0xfc, !UPT ;  /* 0x000100000b077892 */ /* 0x000fe2000f8efc3f */
[----:B------:R2:W-:Y:S01]  /*1ea0*/  STL [R1+0x74], RZ ;  /* 0x000074ff01007387 */ /* 0x0005e20000100800 */
[----:B------:R-:W-:Y:S01]  /*1eb0*/  USHF.R.U32.HI UR6, URZ, 0x4, UR6 ;  /* 0x000000043f067899 */ /* 0x000fe20008011606 */
[----:B01----:R-:W-:Y:S01]  /*1ec0*/  IMAD.MOV.U32 R0, RZ, RZ, RZ ;  /* 0x000000ffff007224 */ /* 0x003fe200078e00ff */
[----:B------:R-:W-:Y:S01]  /*1ed0*/  ULEA UR7, UR5, UR7, 0xa ;  /* 0x0000000705077291 */ /* 0x000fe2000f8e503f */
[----:B------:R2:W-:Y:S01]  /*1ee0*/  STL [R1+0x70], RZ ;  /* 0x000070ff01007387 */ /* 0x0005e20000100800 */
[----:B------:R-:W-:Y:S01]  /*1ef0*/  ULOP3.LUT UR6, UR6, 0x3fff, URZ, 0xc0, !UPT ;  /* 0x00003fff06067892 */ /* 0x000fe2000f8ec03f */
[----:B------:R-:W-:Y:S01]  /*1f00*/  CS2R R2, SRZ ;  /* 0x0000000000027805 */ /* 0x000fe2000001ff00 */
[----:B------:R-:W-:Y:S01]  /*1f10*/  UMOV UR17, 0x80000020 ;  /* 0x8000002000117882 */ /* 0x000fe20000000000 */
[----:B------:R-:W-:Y:S01]  /*1f20*/  UMOV UR19, 0x80000020 ;  /* 0x8000002000137882 */ /* 0x000fe20000000000 */
[----:B------:R-:W-:Y:S01]  /*1f30*/  ULOP3.LUT UR6, UR6, 0x10000, URZ, 0xfc, !UPT ;  /* 0x0001000006067892 */ /* 0x000fe2000f8efc3f */
[----:B------:R2:W-:Y:S01]  /*1f40*/  STL [R1+0x6c], RZ ;  /* 0x00006cff01007387 */ /* 0x0005e20000100800 */
[----:B------:R-:W-:Y:S01]  /*1f50*/  UMOV UR16, UR7 ;  /* 0x0000000700107c82 */ /* 0x000fe20008000000 */
[----:B------:R-:W-:Y:S01]  /*1f60*/  CS2R R4, SRZ ;  /* 0x0000000000047805 */ /* 0x000fe2000001ff00 */
[----:B------:R-:W-:Y:S01]  /*1f70*/  ULEA UR8, UR5, UR6, 0x9 ;  /* 0x0000000605087291 */ /* 0x000fe2000f8e483f */
[----:B------:R2:W-:Y:S01]  /*1f80*/  STL [R1+0x68], RZ ;  /* 0x000068ff01007387 */ /* 0x0005e20000100800 */
[----:B------:R-:W-:Y:S01]  /*1f90*/  CS2R R6, SRZ ;  /* 0x0000000000067805 */ /* 0x000fe2000001ff00 */
[----:B------:R-:W-:Y:S01]  /*1fa0*/  UMOV UR6, 0x2 ;  /* 0x0000000200067882 */ /* 0x000fe20000000000 */
[----:B------:R-:W-:Y:S01]  /*1fb0*/  CS2R R8, SRZ ;  /* 0x0000000000087805 */ /* 0x000fe2000001ff00 */
[----:B------:R2:W-:Y:S01]  /*1fc0*/  STL [R1+0x64], RZ ;  /* 0x000064ff01007387 */ /* 0x0005e20000100800 */
[----:B------:R-:W-:Y:S01]  /*1fd0*/  CS2R R10, SRZ ;  /* 0x00000000000a7805 */ /* 0x000fe2000001ff00 */
[----:B------:R-:W-:Y:S01]  /*1fe0*/  UMOV UR18, UR8 ;  /* 0x0000000800127c82 */ /* 0x000fe20008000000 */
[----:B------:R-:W-:Y:S01]  /*1ff0*/  CS2R R12, SRZ ;  /* 0x00000000000c7805 */ /* 0x000fe2000001ff00 */
[----:B------:R-:W-:Y:S01]  /*2000*/  QGMMA.64x128x32.F32.E5M2.E5M2 R88, gdesc[UR16], RZ, !UPT ;  /* 0x01e00000105879f3 */ /* 0x000fe2000c7038ff */
[----:B------:R-:W-:Y:S01]  /*2010*/  UIADD3 UR16, UR7, 0x200, URZ ;  /* 0x0000020007107890 */ /* 0x000fe2000fffe03f */
[----:B------:R2:W-:Y:S01]  /*2020*/  STL [R1+0x60], RZ ;  /* 0x000060ff01007387 */ /* 0x0005e20000100800 */
[----:B------:R-:W-:Y:S01]  /*2030*/  UMOV UR17, 0x80000020 ;  /* 0x8000002000117882 */ /* 0x000fe20000000000 */
[----:B------:R-:W-:-:S02]  /*2040*/  CS2R R14, SRZ ;  /* 0x00000000000e7805 */ /* 0x000fc4000001ff00 */
[----:B------:R-:W-:Y:S01]  /*2050*/  CS2R R16, SRZ ;  /* 0x0000000000107805 */ /* 0x000fe2000001ff00 */
[----:B------:R2:W-:Y:S01]  /*2060*/  STL [R1+0x5c], RZ ;  /* 0x00005cff01007387 */ /* 0x0005e20000100800 */
[----:B------:R-:W-:Y:S02]  /*2070*/  CS2R R18, SRZ ;  /* 0x0000000000127805 */ /* 0x000fe4000001ff00 */
[----:B------:R-:W-:Y:S02]  /*2080*/  CS2R R20, SRZ ;  /* 0x0000000000147805 */ /* 0x000fe4000001ff00 */
[----:B------:R-:W-:Y:S01]  /*2090*/  CS2R R22, SRZ ;  /* 0x0000000000167805 */ /* 0x000fe2000001ff00 */
[----:B------:R2:W-:Y:S01]  /*20a0*/  STL [R1+0x58], RZ ;  /* 0x000058ff01007387 */ /* 0x0005e20000100800 */
[----:B------:R-:W-:Y:S01]  /*20b0*/  CS2R R152, SRZ ;  /* 0x0000000000987805 */ /* 0x000fe2000001ff00 */
[----:B------:R-:W-:Y:S01]  /*20c0*/  QGMMA.64x128x32.F32.E5M2.E5M2 R24, gdesc[UR16], RZ, !UPT ;  /* 0x01e00000101879f3 */ /* 0x000fe2000c7038ff */
[----:B------:R-:W-:Y:S01]  /*20d0*/  UIADD3 UR16, UR7, 0x2, URZ ;  /* 0x0000000207107890 */ /* 0x000fe2000fffe03f */
[----:B------:R2:W-:Y:S01]  /*20e0*/  STL [R1+0x54], RZ ;  /* 0x000054ff01007387 */ /* 0x0005e20000100800 */
[----:B------:R-:W-:Y:S01]  /*20f0*/  UIADD3 UR18, UR8, 0x2, URZ ;  /* 0x0000000208127890 */ /* 0x000fe2000fffe03f */
[----:B------:R-:W-:Y:S01]  /*2100*/  CS2R R154, SRZ ;  /* 0x00000000009a7805 */ /* 0x000fe2000001ff00 */
[----:B------:R-:W-:Y:S01]  /*2110*/  UMOV UR17, 0x80000020 ;  /* 0x8000002000117882 */ /* 0x000fe20000000000 */
        /* <DEDUP_REMOVED lines=9> */
[----:B------:R-:W-:Y:S02]  /*21b0*/  CS2R R166, SRZ ;  /* 0x0000000000a67805 */ /* 0x000fe4000001ff00 */
        /* <DEDUP_REMOVED lines=39> */
[----:B------:R-:W-:-:S03]  /*2430*/  IMAD.MOV.U32 R226, RZ, RZ, RZ ;  /* 0x000000ffffe27224 */ /* 0x000fc600078e00ff */
[----:B------:R2:W-:Y:S04]  /*2440*/  STL [R1+0x1c], RZ ;  /* 0x00001cff01007387 */ /* 0x0005e80000100800 */
[----:B------:R2:W-:Y:S04]  /*2450*/  STL [R1+0x18], RZ ;  /* 0x000018ff01007387 */ /* 0x0005e80000100800 */
[----:B------:R2:W-:Y:S04]  /*2460*/  STL [R1+0x14], RZ ;  /* 0x000014ff01007387 */ /* 0x0005e80000100800 */
[----:B------:R2:W-:Y:S04]  /*2470*/  STL [R1+0x10], RZ ;  /* 0x000010ff01007387 */ /* 0x0005e80000100800 */
[----:B------:R2:W-:Y:S04]  /*2480*/  STL [R1+0xc], RZ ;  /* 0x00000cff01007387 */ /* 0x0005e80000100800 */
[----:B------:R2:W-:Y:S04]  /*2490*/  STL [R1+0x8], RZ ;  /* 0x000008ff01007387 */ /* 0x0005e80000100800 */
[----:B------:R2:W-:Y:S04]  /*24a0*/  STL [R1+0x4], RZ ;  /* 0x000004ff01007387 */ /* 0x0005e80000100800 */
[----:B------:R2:W-:Y:S01]  /*24b0*/  STL [R1], RZ ;  /* 0x000000ff01007387 */ /* 0x0005e20000100800 */
[----:B------:R-:W-:Y:S01]  /*24c0*/  QGMMA.64x128x32.F32.E5M2.E5M2 R88, gdesc[UR16], R88 ;  /* 0x01e00000105879f3 */ /* 0x000fe20008703858 */
[----:B------:R-:W-:Y:S01]  /*24d0*/  UIADD3 UR16, UR7, 0x202, URZ ;  /* 0x0000020207107890 */ /* 0x000fe2000fffe03f */
[----:B------:R-:W-:-:S02]  /*24e0*/  UMOV UR17, 0x80000020 ;  /* 0x8000002000117882 */ /* 0x000fc40000000000 */
[----:B------:R-:W-:Y:S02]  /*24f0*/  ULDC UR7, c[0x0][0x50c] ;  /* 0x0001430000077ab9 */ /* 0x000fe40000000800 */
[----:B------:R-:W-:-:S04]  /*2500*/  UISETP.NE.AND UP0, UPT, UR7, 0x2, UPT ;  /* 0x000000020700788c */ /* 0x000fc8000bf05270 */
[----:B------:R-:W-:Y:S02]  /*2510*/  USEL UR7, URZ, 0x1, UP0 ;  /* 0x000000013f077887 */ /* 0x000fe40008000000 */
[----:B------:R-:W-:Y:S04]  /*2520*/  QGMMA.64x128x32.F32.E5M2.E5M2 R24, gdesc[UR16], R24, gsb0 ;  /* 0x01e00000101879f3 */ /* 0x000fe80008003818 */
[----:B------:R-:W-:-:S13]  /*2530*/  ISETP.NE.AND P1, PT, RZ, UR7, PT ;  /* 0x00000007ff007c0c */ /* 0x000fda000bf25270 */
[----:B--2---:R-:W-:Y:S05]  /*2540*/  @!P1 BRA `(.L_x_23) ;  /* 0x0000000800809947 */ /* 0x004fea0003800000 */
[----:B------:R-:W-:Y:S02]  /*2550*/  WARPGROUP.DEPBAR.LE gsb0, 0x0 ;  /* 0x00008000000079c5 */ /* 0x000fe40000010000 */
[----:B------:R-:W-:-:S01]  /*2560*/  FADD R227, RZ, R58 ;  /* 0x0000003affe37221 */ /* 0x000fc20000000000 */
[----:B------:R-:W-:Y:S01]  /*2570*/  FADD R226, RZ, R88 ;  /* 0x00000058ffe27221 */ /* 0x000fe20000000000 */
[----:B------:R-:W-:-:S01]  /*2580*/  FADD R225, RZ, R89 ;  /* 0x00000059ffe17221 */ /* 0x000fc20000000000 */
[----:B------:R-:W-:Y:S01]  /*2590*/  FADD R224, RZ, R90 ;  /* 0x0000005affe07221 */ /* 0x000fe20000000000 */
[----:B------:R-:W-:-:S01]  /*25a0*/  FADD R223, RZ, R91 ;  /* 0x0000005bffdf7221 */ /* 0x000fc20000000000 */
[----:B------:R0:W-:Y:S01]  /*25b0*/  STL [R1], R227 ;  /* 0x000000e301007387 */ /* 0x0001e20000100800 */
[----:B------:R-:W-:-:S01]  /*25c0*/  FADD R222, RZ, R92 ;  /* 0x0000005cffde7221 */ /* 0x000fc20000000000 */
[----:B------:R-:W-:Y:S01]  /*25d0*/  FADD R221, RZ, R93 ;  /* 0x0000005dffdd7221 */ /* 0x000fe20000000000 */
[----:B------:R-:W-:-:S01]  /*25e0*/  FADD R220, RZ, R94 ;  /* 0x0000005effdc7221 */ /* 0x000fc20000000000 */
[----:B------:R-:W-:Y:S01]  /*25f0*/  FADD R219, RZ, R95 ;  /* 0x0000005fffdb7221 */ /* 0x000fe20000000000 */
[----:B------:R-:W-:-:S01]  /*2600*/  FADD R218, RZ, R96 ;  /* 0x00000060ffda7221 */ /* 0x000fc20000000000 */
[----:B------:R-:W-:Y:S01]  /*2610*/  FADD R217, RZ, R97 ;  /* 0x00000061ffd97221 */ /* 0x000fe20000000000 */
[----:B------:R-:W-:-:S01]  /*2620*/  FADD R216, RZ, R98 ;  /* 0x00000062ffd87221 */ /* 0x000fc20000000000 */
[----:B------:R-:W-:Y:S01]  /*2630*/  FADD R215, RZ, R99 ;  /* 0x00000063ffd77221 */ /* 0x000fe20000000000 */
[----:B------:R-:W-:-:S01]  /*2640*/  FADD R214, RZ, R100 ;  /* 0x00000064ffd67221 */ /* 0x000fc20000000000 */
[----:B0-----:R-:W-:Y:S01]  /*2650*/  FADD R227, RZ, R59 ;  /* 0x0000003bffe37221 */ /* 0x001fe20000000000 */
[----:B------:R-:W-:-:S01]  /*2660*/  FADD R213, RZ, R101 ;  /* 0x00000065ffd57221 */ /* 0x000fc20000000000 */
[----:B------:R-:W-:Y:S01]  /*2670*/  FADD R212, RZ, R102 ;  /* 0x00000066ffd47221 */ /* 0x000fe20000000000 */
[----:B------:R-:W-:-:S01]  /*2680*/  FADD R211, RZ, R103 ;  /* 0x00000067ffd37221 */ /* 0x000fc20000000000 */
[----:B------:R-:W-:Y:S01]  /*2690*/  FADD R210, RZ, R104 ;  /* 0x00000068ffd27221 */ /* 0x000fe20000000000 */
[----:B------:R0:W-:Y:S01]  /*26a0*/  STL [R1+0x4], R227 ;  /* 0x000004e301007387 */ /* 0x0001e20000100800 */
        /* <DEDUP_REMOVED lines=93> */
[----:B------:R-:W-:Y:S01]  /*2c80*/  UMOV UR6, URZ ;  /* 0x0000003f00067c82 */ /* 0x000fe20008000000 */
[----:B0-----:R-:W-:-:S05]  /*2c90*/  FADD R227, RZ, R66 ;  /* 0x00000042ffe37221 */ /* 0x001fca0000000000 */
[----:B------:R0:W-:Y:S02]  /*2ca0*/  STL [R1+0x20], R227 ;  /* 0x000020e301007387 */ /* 0x0001e40000100800 */
        /* <DEDUP_REMOVED lines=42> */
.L_x_23:
[----:B------:R-:W-:-:S04]  /*2f50*/  UIADD3 UR12, UR5, 0x1, URZ ;  /* 0x00000001050c7890 */ /* 0x000fc8000fffe03f */
[----:B------:R-:W-:-:S04]  /*2f60*/  UISETP.NE.AND UP0, UPT, UR12, 0x9, UPT ;  /* 0x000000090c00788c */ /* 0x000fc8000bf05270 */
[----:B------:R-:W-:Y:S02]  /*2f70*/  USEL UR8, URZ, 0x1, UP0 ;  /* 0x000000013f087887 */ /* 0x000fe40008000000 */
[----:B------:R-:W-:Y:S02]  /*2f80*/  USEL UR12, UR12, URZ, UP0 ;  /* 0x0000003f0c0c7287 */ /* 0x000fe40008000000 */
[----:B------:R-:W-:-:S06]  /*2f90*/  ULOP3.LUT UR8, UR4, UR8, URZ, 0x3c, !UPT ;  /* 0x0000000804087292 */ /* 0x000fcc000f8e3c3f */
[----:B0-----:R-:W-:Y:S01]  /*2fa0*/  IMAD.U32 R227, RZ, RZ, UR8 ;  /* 0x00000008ffe37e24 */ /* 0x001fe2000f8e00ff */
[----:B------:R-:W-:-:S06]  /*2fb0*/  UMOV UR8, 0x1 ;  /* 0x0000000100087882 */ /* 0x000fcc0000000000 */
.L_x_18:
[----:B------:R-:W-:-:S04]  /*2fc0*/  UISETP.LT.AND UP0, UPT, UR9, 0x1, UPT ;  /* 0x000000010900788c */ /* 0x000fc8000bf01270 */
[----:B------:R-:W-:-:S04]  /*2fd0*/  USEL UR16, UR9, 0x1, UP0 ;  /* 0x0000000109107887 */ /* 0x000fc80008000000 */
[----:B------:R-:W-:-:S04]  /*2fe0*/  UIADD3 UR16, UR9, -UR16, URZ ;  /* 0x8000001009107290 */ /* 0x000fc8000fffe03f */
[----:B------:R-:W-:-:S06]  /*2ff0*/  UISETP.GE.AND UP0, UPT, UR16, 0x1, UPT ;  /* 0x000000011000788c */ /* 0x000fcc000bf06270 */
[----:B------:R-:W-:-:S13]  /*3000*/  PLOP3.LUT P1, PT, PT, PT, UP0, 0x80, 0x0 ;  /* 0x000000000000781c */ /* 0x000fda0003f2f008 */
[----:B------:R-:W-:Y:S05]  /*3010*/  @!P1 BRA `(.L_x_24) ;  /* 0x0000001000b49947 */ /* 0x000fea0003800000 */
[----:B------:R-:W-:Y:S01]  /*3020*/  IMAD.U32 R228, RZ, RZ, UR16 ;  /* 0x00000010ffe47e24 */ /* 0x000fe2000f8e00ff */
[----:B------:R-:W-:Y:S01]  /*3030*/  UMOV UR24, UR5 ;  /* 0x0000000500187c82 */ /* 0x000fe20008000000 */
[----:B------:R-:W-:-:S05]  /*3040*/  ULDC UR25, c[0x0][0x50c] ;  /* 0x0001430000197ab9 */ /* 0x000fca0000000800 */
.L_x_32:
[----:B------:R-:W-:-:S06]  /*3050*/  UISETP.NE.AND UP0, UPT, UR23, 0x3, UPT ;  /* 0x000000031700788c */ /* 0x000fcc000bf05270 */
[----:B------:R-:W-:-:S13]  /*3060*/  PLOP3.LUT P2, PT, PT, PT, UP0, 0x80, 0x0 ;  /* 0x000000000000781c */ /* 0x000fda0003f4f008 */
[----:B01---5:R-:W-:Y:S05]  /*3070*/  @!P2 BRA `(.L_x_25) ;  /* 0x000000000004a947 */ /* 0x023fea0003800000 */
[----:B------:R-:W-:Y:S01]  /*3080*/  BPT.TRAP 0x1 ;  /* 0x000000040000795c */ /* 0x000fe20000300000 */
.L_x_25:
[----:B------:R-:W0:Y:S01]  /*3090*/  S2UR UR16, SR_CgaCtaId ;  /* 0x00000000001079c3 */ /* 0x000e220000008800 */
[----:B------:R-:W-:Y:S01]  /*30a0*/  UMOV UR10, 0x400 ;  /* 0x00000400000a7882 */ /* 0x000fe20000000000 */
[----:B------:R-:W-:Y:S01]  /*30b0*/  SHF.L.U32 R229, R227, 0x1f, RZ ;  /* 0x0000001fe3e57819 */ /* 0x000fe200000006ff */
[----:B0-----:R-:W-:-:S04]  /*30c0*/  ULEA UR10, UR16, UR10, 0x18 ;  /* 0x0000000a100a7291 */ /* 0x001fc8000f8ec03f */
[----:B------:R-:W-:-:S09]  /*30d0*/  ULEA UR16, UR12, UR10, 0x3 ;  /* 0x0000000a0c107291 */ /* 0x000fd2000f8e183f */
[----:B------:R0:W1:Y:S01]  /*30e0*/  SYNCS.PHASECHK.TRANS64.TRYWAIT P1, [UR16], R229 ;  /* 0x000000e5ff0075a7 */ /* 0x0000620008020150 */
[----:B------:R-:W-:Y:S05]  /*30f0*/  @!P2 BRA `(.L_x_26) ;  /* 0x000000000004a947 */ /* 0x000fea0003800000 */
[----:B------:R-:W-:Y:S01]  /*3100*/  BPT.TRAP 0x1 ;  /* 0x000000040000795c */ /* 0x000fe20000300000 */
.L_x_26:
[----:B-1----:R-:W-:Y:S05]  /*3110*/  @P1 BRA `(.L_x_27) ;  /* 0x0000000000081947 */ /* 0x002fea0003800000 */
[----:B------:R-:W1:Y:S02]  /*3120*/  SYNCS.PHASECHK.TRANS64.TRYWAIT P1, [UR16], R229 ;  /* 0x000000e5ff0075a7 */ /* 0x000e640008020150 */
[----:B-1----:R-:W-:Y:S05]  /*3130*/  @!P1 BRA `(.L_x_28) ;  /* 0x000000d400b89947 */ /* 0x002fea0003800000 */
.L_x_27:
[----:B------:R-:W-:Y:S01]  /*3140*/  UIADD3 UR16, UR10, 0x24180, URZ ;  /* 0x000241800a107890 */ /* 0x000fe2000fffe03f */
[----:B------:R-:W-:Y:S01]  /*3150*/  WARPGROUP.ARRIVE ;  /* 0x00000000000079c5 */ /* 0x000fe20000000000 */
[----:B------:R-:W-:Y:S02]  /*3160*/  UISETP.NE.AND UP0, UPT, UR7, URZ, UPT ;  /* 0x0000003f0700728c */ /* 0x000fe4000bf05270 */
[----:B------:R-:W-:Y:S02]  /*3170*/  USHF.R.U32.HI UR16, URZ, 0x4, UR16 ;  /* 0x000000043f107899 */ /* 0x000fe40008011610 */
[----:B------:R-:W-:Y:S02]  /*3180*/  USEL UR8, UR8, URZ, !UP0 ;  /* 0x0000003f08087287 */ /* 0x000fe4000c000000 */
[----:B------:R-:W-:Y:S02]  /*3190*/  ULOP3.LUT UR16, UR16, 0x3fff, URZ, 0xc0, !UPT ;  /* 0x00003fff10107892 */ /* 0x000fe4000f8ec03f */
[----:B------:R-:W-:-:S02]  /*31a0*/  UISETP.NE.U32.AND UP0, UPT, UR8, URZ, UPT ;  /* 0x0000003f0800728c */ /* 0x000fc4000bf05070 */
[----:B------:R-:W-:Y:S02]  /*31b0*/  ULOP3.LUT UR7, UR11, 0x10000, URZ, 0xfc, !UPT ;  /* 0x000100000b077892 */ /* 0x000fe4000f8efc3f */
[----:B------:R-:W-:Y:S02]  /*31c0*/  ULOP3.LUT UR8, UR16, 0x10000, URZ, 0xfc, !UPT ;  /* 0x0001000010087892 */ /* 0x000fe4000f8efc3f */
[----:B------:R-:W-:Y:S02]  /*31d0*/  ULEA UR7, UR12, UR7, 0xa ;  /* 0x000000070c077291 */ /* 0x000fe4000f8e503f */
[----:B------:R-:W-:Y:S01]  /*31e0*/  ULEA UR8, UR12, UR8, 0x9 ;  /* 0x000000080c087291 */ /* 0x000fe2000f8e483f */
[----:B------:R-:W-:Y:S01]  /*31f0*/  UMOV UR17, 0x80000020 ;  /* 0x8000002000117882 */ /* 0x000fe20000000000 */
[----:B------:R-:W-:Y:S01]  /*3200*/  UMOV UR19, 0x80000020 ;  /* 0x8000002000137882 */ /* 0x000fe20000000000 */
[----:B------:R-:W-:Y:S02]  /*3210*/  UIADD3 UR6, UR6, 0x2, URZ ;  /* 0x0000000206067890 */ /* 0x000fe4000fffe03f */
[----:B------:R-:W-:-:S02]  /*3220*/  UMOV UR16, UR7 ;  /* 0x0000000700107c82 */ /* 0x000fc40008000000 */
[----:B------:R-:W-:Y:S02]  /*3230*/  UMOV UR18, UR8 ;  /* 0x0000000800127c82 */ /* 0x000fe40008000000 */
[----:B------:R-:W-:Y:S01]  /*3240*/  QGMMA.64x128x32.F32.E5M2.E5M2 R88, gdesc[UR16], R88, UP0 ;  /* 0x01e00000105879f3 */ /* 0x000fe2000bf03858 */
[----:B------:R-:W-:Y:S01]  /*3250*/  UIADD3 UR16, UR7, 0x200, URZ ;  /* 0x0000020007107890 */ /* 0x000fe2000fffe03f */
[----:B------:R-:W-:-:S10]  /*3260*/  UMOV UR17, 0x80000020 ;  /* 0x8000002000117882 */ /* 0x000fd40000000000 */
[----:B------:R-:W-:Y:S01]  /*3270*/  QGMMA.64x128x32.F32.E5M2.E5M2 R24, gdesc[UR16], R24, UP0 ;  /* 0x01e00000101879f3 */ /* 0x000fe2000bf03818 */
[----:B------:R-:W-:Y:S02]  /*3280*/  UIADD3 UR16, UR7, 0x2, URZ ;  /* 0x0000000207107890 */ /* 0x000fe4000fffe03f */
[----:B------:R-:W-:Y:S01]  /*3290*/  UIADD3 UR18, UR8, 0x2, URZ ;  /* 0x0000000208127890 */ /* 0x000fe2000fffe03f */
[----:B------:R-:W-:Y:S01]  /*32a0*/  UMOV UR17, 0x80000020 ;  /* 0x8000002000117882 */ /* 0x000fe20000000000 */
[----:B------:R-:W-:Y:S01]  /*32b0*/  UMOV UR19, 0x80000020 ;  /* 0x8000002000137882 */ /* 0x000fe20000000000 */
[----:B------:R-:W-:-:S06]  /*32c0*/  UISETP.NE.AND UP0, UPT, UR6, UR25, UPT ;  /* 0x000000190600728c */ /* 0x000fcc000bf05270 */
[----:B------:R-:W-:Y:S01]  /*32d0*/  QGMMA.64x128x32.F32.E5M2.E5M2 R88, gdesc[UR16], R88 ;  /* 0x01e00000105879f3 */ /* 0x000fe20008703858 */
[----:B------:R-:W-:Y:S01]  /*32e0*/  UIADD3 UR16, UR7, 0x202, URZ ;  /* 0x0000020207107890 */ /* 0x000fe2000fffe03f */
[----:B------:R-:W-:Y:S01]  /*32f0*/  UMOV UR17, 0x80000020 ;  /* 0x8000002000117882 */ /* 0x000fe20000000000 */
[----:B------:R-:W-:-:S06]  /*3300*/  USEL UR7, URZ, 0x1, UP0 ;  /* 0x000000013f077887 */ /* 0x000fcc0008000000 */
[----:B------:R-:W-:-:S03]  /*3310*/  ISETP.NE.AND P1, PT, RZ, UR7, PT ;  /* 0x00000007ff007c0c */ /* 0x000fc6000bf25270 */
[----:B------:R-:W-:Y:S03]  /*3320*/  QGMMA.64x128x32.F32.E5M2.E5M2 R24, gdesc[UR16], R24, gsb0 ;  /* 0x01e00000101879f3 */ /* 0x000fe60008003818 */
[----:B------:R-:W-:-:S07]  /*3330*/  WARPGROUP.DEPBAR.LE gsb0, 0x1 ;  /* 0x00008000000079c5 */ /* 0x000fce0000010100 */
[----:B------:R-:W-:Y:S05]  /*3340*/  @!P1 BRA `(.L_x_29) ;  /* 0x0000000c00809947 */ /* 0x000fea0003800000 */
[----:B------:R-:W-:Y:S02]  /*3350*/  WARPGROUP.DEPBAR.LE gsb0, 0x0 ;  /* 0x00008000000079c5 */ /* 0x000fe40000010000 */
[----:B------:R-:W-:-:S01]  /*3360*/  FADD R226, R88, R226 ;  /* 0x000000e258e27221 */ /* 0x000fc20000000000 */
[----:B------:R-:W-:Y:S01]  /*3370*/  FADD R225, R89, R225 ;  /* 0x000000e159e17221 */ /* 0x000fe20000000000 */
[----:B------:R1:W-:Y:S01]  /*3380*/  STL [R1+0x8c], R227 ;  /* 0x00008ce301007387 */ /* 0x0003e20000100800 */
[----:B------:R-:W-:-:S01]  /*3390*/  FADD R224, R90, R224 ;  /* 0x000000e05ae07221 */ /* 0x000fc20000000000 */
[----:B------:R-:W-:Y:S01]  /*33a0*/  FADD R223, R91, R223 ;  /* 0x000000df5bdf7221 */ /* 0x000fe20000000000 */
[----:B------:R-:W-:-:S01]  /*33b0*/  FADD R222, R92, R222 ;  /* 0x000000de5cde7221 */ /* 0x000fc20000000000 */
[----:B------:R-:W-:Y:S01]  /*33c0*/  FADD R221, R93, R221 ;  /* 0x000000dd5ddd7221 */ /* 0x000fe20000000000 */
[----:B-1----:R-:W2:Y:S04]  /*33d0*/  LDL.LU R227, [R1+0x30] ;  /* 0x0000300001e37983 */ /* 0x002ea80000300800 */
[----:B------:R1:W-:Y:S01]  /*33e0*/  STL [R1+0x90], R226 ;  /* 0x000090e201007387 */ /* 0x0003e20000100800 */
[----:B------:R-:W-:-:S01]  /*33f0*/  FADD R220, R94, R220 ;  /* 0x000000dc5edc7221 */ /* 0x000fc20000000000 */
[----:B------:R-:W-:-:S02]  /*3400*/  FADD R219, R95, R219 ;  /* 0x000000db5fdb7221 */ /* 0x000fc40000000000 */
[----:B-1----:R-:W3:Y:S04]  /*3410*/  LDL.LU R226, [R1+0x2c] ;  /* 0x00002c0001e27983 */ /* 0x002ee80000300800 */
[----:B------:R1:W-:Y:S01]  /*3420*/  STL [R1+0x94], R225 ;  /* 0x000094e101007387 */ /* 0x0003e20000100800 */
[----:B------:R-:W-:-:S03]  /*3430*/  FADD R218, R96, R218 ;  /* 0x000000da60da7221 */ /* 0x000fc60000000000 */
[----:B-1----:R-:W4:Y:S04]  /*3440*/  LDL.LU R225, [R1+0x28] ;  /* 0x0000280001e17983 */ /* 0x002f280000300800 */
        /* <DEDUP_REMOVED lines=9> */
[----:B------:R1:W-:Y:S04]  /*34e0*/  STL [R1+0xa4], R221 ;  /* 0x0000a4dd01007387 */ /* 0x0003e80000100800 */
        /* <DEDUP_REMOVED lines=12> */
[----:B-1----:R-:W4:Y:S01]  /*35b0*/  LDL.LU R215, [R1] ;  /* 0x0000000001d77983 */ /* 0x002f220000300800 */
[----:B------:R-:W-:-:S01]  /*35c0*/  FADD R214, R100, R214 ;  /* 0x000000d664d67221 */ /* 0x000fc20000000000 */
[----:B------:R-:W-:Y:S01]  /*35d0*/  FADD R213, R101, R213 ;  /* 0x000000d565d57221 */ /* 0x000fe20000000000 */
[----:B------:R-:W-:-:S01]  /*35e0*/  FADD R212, R102, R212 ;  /* 0x000000d466d47221 */ /* 0x000fc20000000000 */
[----:B------:R-:W-:Y:S01]  /*35f0*/  FADD R211, R103, R211 ;  /* 0x000000d367d37221 */ /* 0x000fe20000000000 */
[----:B------:R-:W-:-:S01]  /*3600*/  FADD R210, R104, R210 ;  /* 0x000000d268d27221 */ /* 0x000fc20000000000 */
[----:B------:R-:W-:Y:S01]  /*3610*/  STL [R1+0xc0], R214 ;  /* 0x0000c0d601007387 */ /* 0x000fe20000100800 */
        /* <DEDUP_REMOVED lines=11> */
[----:B------:R1:W-:Y:S01]  /*36d0*/  STL [R1+0xcc], R211 ;  /* 0x0000ccd301007387 */ /* 0x0003e20000100800 */
[----:B------:R-:W-:-:S01]  /*36e0*/  FADD R200, R114, R200 ;  /* 0x000000c872c87221 */ /* 0x000fc20000000000 */
[----:B------:R-:W-:Y:S01]  /*36f0*/  FADD R199, R115, R199 ;  /* 0x000000c773c77221 */ /* 0x000fe20000000000 */
        /* <DEDUP_REMOVED lines=69> */
[----:B-----5:R-:W-:Y:S01]  /*3b50*/  FADD R0, R57, R0 ;  /* 0x0000000039007221 */ /* 0x020fe20000000000 */
[----:B--2---:R-:W-:-:S01]  /*3b60*/  FADD R227, R70, R227 ;  /* 0x000000e346e37221 */ /* 0x004fc20000000000 */
[----:B---3--:R-:W-:Y:S01]  /*3b70*/  FADD R226, R69, R226 ;  /* 0x000000e245e27221 */ /* 0x008fe20000000000 */
[----:B----4-:R-:W-:-:S01]  /*3b80*/  FADD R225, R68, R225 ;  /* 0x000000e144e17221 */ /* 0x010fc20000000000 */
        /* <DEDUP_REMOVED lines=9> */
[----:B------:R-:W-:-:S05]  /*3c20*/  FADD R215, R58, R215 ;  /* 0x000000d73ad77221 */ /* 0x000fca0000000000 */
[----:B------:R2:W-:Y:S04]  /*3c30*/  STL [R1], R215 ;  /* 0x000000d701007387 */ /* 0x0005e80000100800 */
[----:B------:R3:W-:Y:S04]  /*3c40*/  STL [R1+0x4], R216 ;  /* 0x000004d801007387 */ /* 0x0007e80000100800 */
        /* <DEDUP_REMOVED lines=8> */
[----:B-1----:R-:W4:Y:S04]  /*3cd0*/  LDL.LU R211, [R1+0x34] ;  /* 0x0000340001d37983 */ /* 0x002f280000300800 */
[----:B------:R1:W-:Y:S04]  /*3ce0*/  STL [R1+0x28], R225 ;  /* 0x000028e101007387 */ /* 0x0003e80000100800 */
[----:B------:R-:W4:Y:S04]  /*3cf0*/  LDL.LU R212, [R1+0x38] ;  /* 0x0000380001d47983 */ /* 0x000f280000300800 */
[----:B------:R1:W-:Y:S04]  /*3d00*/  STL [R1+0x2c], R226 ;  /* 0x00002ce201007387 */ /* 0x0003e80000100800 */
[----:B------:R-:W4:Y:S04]  /*3d10*/  LDL.LU R213, [R1+0x3c] ;  /* 0x00003c0001d57983 */ /* 0x000f280000300800 */
[----:B------:R1:W-:Y:S04]  /*3d20*/  STL [R1+0x30], R227 ;  /* 0x000030e301007387 */ /* 0x0003e80000100800 */
[----:B------:R-:W4:Y:S04]  /*3d30*/  LDL.LU R214, [R1+0x40] ;  /* 0x0000400001d67983 */ /* 0x000f280000300800 */
[----:B--2---:R-:W2:Y:S04]  /*3d40*/  LDL.LU R215, [R1+0x44] ;  /* 0x0000440001d77983 */ /* 0x004ea80000300800 */
[----:B---3--:R-:W3:Y:S04]  /*3d50*/  LDL.LU R216, [R1+0x48] ;  /* 0x0000480001d87983 */ /* 0x008ee80000300800 */
[----:B----4-:R-:W4:Y:S04]  /*3d60*/  LDL.LU R217, [R1+0x4c] ;  /* 0x00004c0001d97983 */ /* 0x010f280000300800 */
[----:B0-----:R-:W4:Y:S04]  /*3d70*/  LDL.LU R218, [R1+0x50] ;  /* 0x0000500001da7983 */ /* 0x001f280000300800 */
[----:B------:R-:W4:Y:S04]  /*3d80*/  LDL.LU R219, [R1+0x54] ;  /* 0x0000540001db7983 */ /* 0x000f280000300800 */
[----:B------:R-:W4:Y:S04]  /*3d90*/  LDL.LU R220, [R1+0x58] ;  /* 0x0000580001dc7983 */ /* 0x000f280000300800 */
[----:B------:R-:W4:Y:S04]  /*3da0*/  LDL.LU R221, [R1+0x5c] ;  /* 0x00005c0001dd7983 */ /* 0x000f280000300800 */
[----:B------:R-:W4:Y:S04]  /*3db0*/  LDL.LU R222, [R1+0x60] ;  /* 0x0000600001de7983 */ /* 0x000f280000300800 */
[----:B------:R-:W4:Y:S04]  /*3dc0*/  LDL.LU R223, [R1+0x64] ;  /* 0x0000640001df7983 */ /* 0x000f280000300800 */
[----:B------:R-:W4:Y:S04]  /*3dd0*/  LDL.LU R224, [R1+0x68] ;  /* 0x0000680001e07983 */ /* 0x000f280000300800 */
[----:B-1----:R-:W4:Y:S04]  /*3de0*/  LDL.LU R225, [R1+0x6c] ;  /* 0x00006c0001e17983 */ /* 0x002f280000300800 */
[----:B------:R-:W4:Y:S04]  /*3df0*/  LDL.LU R226, [R1+0x70] ;  /* 0x0000700001e27983 */ /* 0x000f280000300800 */
[----:B------:R-:W4:Y:S01]  /*3e00*/  LDL.LU R227, [R1+0x74] ;  /* 0x0000740001e37983 */ /* 0x000f220000300800 */
[----:B------:R-:W-:-:S05]  /*3e10*/  FADD R211, R71, R211 ;  /* 0x000000d347d37221 */ /* 0x000fca0000000000 */
[----:B------:R0:W-:Y:S01]  /*3e20*/  STL [R1+0x34], R211 ;  /* 0x000034d301007387 */ /* 0x0001e20000100800 */
[----:B------:R-:W-:-:S03]  /*3e30*/  FADD R212, R72, R212 ;  /* 0x000000d448d47221 */ /* 0x000fc60000000000 */
[----:B0-----:R1:W5:Y:S01]  /*3e40*/  LDL.LU R211, [R1+0xcc] ;  /* 0x0000cc0001d37983 */ /* 0x0013620000300800 */
[----:B------:R-:W-:-:S03]  /*3e50*/  FADD R213, R73, R213 ;  /* 0x000000d549d57221 */ /* 0x000fc60000000000 */
[----:B------:R0:W-:Y:S01]  /*3e60*/  STL [R1+0x38], R212 ;  /* 0x000038d401007387 */ /* 0x0001e20000100800 */
[----:B------:R-:W-:-:S01]  /*3e70*/  FADD R214, R74, R214 ;  /* 0x000000d64ad67221 */ /* 0x000fc20000000000 */
[----:B--2---:R-:W-:Y:S02]  /*3e80*/  FADD R215, R75, R215 ;  /* 0x000000d74bd77221 */ /* 0x004fe40000000000 */
[----:B0-----:R1:W5:Y:S01]  /*3e90*/  LDL.LU R212, [R1+0xc8] ;  /* 0x0000c80001d47983 */ /* 0x0013620000300800 */
[----:B---3--:R-:W-:-:S03]  /*3ea0*/  FADD R216, R76, R216 ;  /* 0x000000d84cd87221 */ /* 0x008fc60000000000 */
[----:B------:R0:W-:Y:S01]  /*3eb0*/  STL [R1+0x3c], R213 ;  /* 0x00003cd501007387 */ /* 0x0001e20000100800 */
[----:B----4-:R-:W-:-:S03]  /*3ec0*/  FADD R217, R77, R217 ;  /* 0x000000d94dd97221 */ /* 0x010fc60000000000 */
[----:B0-----:R1:W5:Y:S01]  /*3ed0*/  LDL.LU R213, [R1+0xc4] ;  /* 0x0000c40001d57983 */ /* 0x0013620000300800 */
[----:B------:R-:W-:-:S03]  /*3ee0*/  FADD R218, R78, R218 ;  /* 0x000000da4eda7221 */ /* 0x000fc60000000000 */
[----:B------:R0:W-:Y:S01]  /*3ef0*/  STL [R1+0x40], R214 ;  /* 0x000040d601007387 */ /* 0x0001e20000100800 */
[----:B------:R-:W-:-:S01]  /*3f00*/  FADD R219, R79, R219 ;  /* 0x000000db4fdb7221 */ /* 0x000fc20000000000 */
[----:B------:R-:W-:Y:S02]  /*3f10*/  FADD R220, R80, R220 ;  /* 0x000000dc50dc7221 */ /* 0x000fe40000000000 */
[----:B0-----:R1:W5:Y:S04]  /*3f20*/  LDL.LU R214, [R1+0xc0] ;  /* 0x0000c00001d67983 */ /* 0x0013680000300800 */
[----:B------:R0:W-:Y:S01]  /*3f30*/  STL [R1+0x44], R215 ;  /* 0x000044d701007387 */ /* 0x0001e20000100800 */
[----:B------:R-:W-:-:S01]  /*3f40*/  FADD R221, R81, R221 ;  /* 0x000000dd51dd7221 */ /* 0x000fc20000000000 */
[----:B------:R-:W-:-:S02]  /*3f50*/  FADD R222, R82, R222 ;  /* 0x000000de52de7221 */ /* 0x000fc40000000000 */
[----:B0-----:R1:W5:Y:S04]  /*3f60*/  LDL.LU R215, [R1+0xbc] ;  /* 0x0000bc0001d77983 */ /* 0x0013680000300800 */
[----:B------:R0:W-:Y:S01]  /*3f70*/  STL [R1+0x48], R216 ;  /* 0x000048d801007387 */ /* 0x0001e20000100800 */
[----:B------:R-:W-:-:S03]  /*3f80*/  FADD R223, R83, R223 ;  /* 0x000000df53df7221 */ /* 0x000fc60000000000 */
        /* <DEDUP_REMOVED lines=13> */
[----:B------:R0:W-:Y:S04]  /*4060*/  STL [R1+0x5c], R221 ;  /* 0x00005cdd01007387 */ /* 0x0001e80000100800 */
        /* <DEDUP_REMOVED lines=12> */
[----:B0-----:R1:W5:Y:S01]  /*4130*/  LDL.LU R227, [R1+0x8c] ;  /* 0x00008c0001e37983 */ /* 0x0013620000300800 */
[----:B------:R-:W-:-:S05]  /*4140*/  UMOV UR6, URZ ;  /* 0x0000003f00067c82 */ /* 0x000fca0008000000 */
.L_x_29:
[----:B------:R-:W-:Y:S05]  /*4150*/  @!P2 BRA `(.L_x_30) ;  /* 0x000000000004a947 */ /* 0x000fea0003800000 */
[----:B------:R-:W-:Y:S01]  /*4160*/  BPT.TRAP 0x1 ;  /* 0x000000040000795c */ /* 0x000fe20000300000 */
.L_x_30:
[----:B-----5:R2:W-:Y:S04]  /*4170*/  STL [R1+0x8c], R0 ;  /* 0x00008c0001007387 */ /* 0x0205e80000100800 */
[----:B--2---:R-:W2:Y:S01]  /*4180*/  LDL R0, [R1+0x78] ;  /* 0x0000780001007983 */ /* 0x004ea20000100800 */
[----:B0-----:R-:W-:-:S05]  /*4190*/  IMAD.U32 R229, RZ, RZ, UR24 ;  /* 0x00000018ffe57e24 */ /* 0x001fca000f8e00ff */
[----:B------:R-:W-:-:S05]  /*41a0*/  @P0 LEA R229, R229, UR10, 0x3 ;  /* 0x0000000ae5e50c11 */ /* 0x000fca000f8e18ff */
[----:B------:R-:W-:Y:S01]  /*41b0*/  @P0 VIADD R229, R229, 0x48 ;  /* 0x00000048e5e50836 */ /* 0x000fe20000000000 */
[----:B------:R-:W-:-:S06]  /*41c0*/  UISETP.GT.U32.AND UP0, UPT, UR13, 0x1, UPT ;  /* 0x000000010d00788c */ /* 0x000fcc000bf04070 */
[----:B------:R-:W-:Y:S02]  /*41d0*/  PLOP3.LUT P1, PT, PT, PT, UP0, 0x80, 0x0 ;  /* 0x000000000000781c */ /* 0x000fe40003f2f008 */
[----:B--2---:R-:W-:Y:S02]  /*41e0*/  @P0 PRMT R229, R0, 0x654, R229 ;  /* 0x0000065400e50816 */ /* 0x004fe400000000e5 */
[----:B------:R0:W5:Y:S02]  /*41f0*/  LDL.LU R0, [R1+0x8c] ;  /* 0x00008c0001007983 */ /* 0x0001640000300800 */
[----:B------:R0:W-:Y:S07]  /*4200*/  @P0 SYNCS.ARRIVE.TRANS64.RED.A1T0 RZ, [R229+URZ], RZ ;  /* 0x000000ffe5ff09a7 */ /* 0x0001ee000810043f */
[----:B------:R-:W-:Y:S05]  /*4210*/  @P1 BRA `(.L_x_31) ;  /* 0x0000000000041947 */ /* 0x000fea0003800000 */
[----:B------:R-:W-:Y:S01]  /*4220*/  BPT.TRAP 0x1 ;  /* 0x000000040000795c */ /* 0x000fe20000300000 */
.L_x_31:
[----:B------:R-:W-:Y:S01]  /*4230*/  UIADD3 UR12, UR12, 0x1, URZ ;  /* 0x000000010c0c7890 */ /* 0x000fe2000fffe03f */
[C---:B------:R-:W-:Y:S01]  /*4240*/  ISETP.GT.AND P1, PT, R228.reuse, 0x1, PT ;  /* 0x00000001e400780c */ /* 0x040fe20003f24270 */
[----:B------:R-:W-:Y:S01]  /*4250*/  UIADD3 UR24, UR24, 0x1, URZ ;  /* 0x0000000118187890 */ /* 0x000fe2000fffe03f */
[----:B------:R-:W-:Y:S01]  /*4260*/  VIADD R228, R228, 0xffffffff ;  /* 0xffffffffe4e47836 */ /* 0x000fe20000000000 */
[----:B------:R-:W-:Y:S02]  /*4270*/  UISETP.NE.AND UP0, UPT, UR12, 0x9, UPT ;  /* 0x000000090c00788c */ /* 0x000fe4000bf05270 */
[----:B------:R-:W-:Y:S02]  /*4280*/  UISETP.NE.AND UP1, UPT, UR24, 0x9, UPT ;  /* 0x000000091800788c */ /* 0x000fe4000bf25270 */
[----:B------:R-:W-:Y:S02]  /*4290*/  USEL UR8, URZ, 0x1, UP0 ;  /* 0x000000013f087887 */ /* 0x000fe40008000000 */
[----:B------:R-:W-:-:S02]  /*42a0*/  USEL UR12, UR12, URZ, UP0 ;  /* 0x0000003f0c0c7287 */ /* 0x000fc40008000000 */
[----:B------:R-:W-:Y:S02]  /*42b0*/  USEL UR24, UR24, URZ, UP1 ;  /* 0x0000003f18187287 */ /* 0x000fe40008800000 */
[----:B------:R-:W-:Y:S01]  /*42c0*/  LOP3.LUT R227, R227, UR8, RZ, 0x3c, !PT ;  /* 0x00000008e3e37c12 */ /* 0x000fe2000f8e3cff */
[----:B------:R-:W-:Y:S01]  /*42d0*/  UMOV UR8, 0x1 ;  /* 0x0000000100087882 */ /* 0x000fe20000000000 */
[----:B------:R-:W-:Y:S08]  /*42e0*/  @P1 BRA `(.L_x_32) ;  /* 0xffffffec00581947 */ /* 0x000ff0000383ffff */
.L_x_24:
[----:B------:R-:W-:-:S04]  /*42f0*/  UISETP.NE.AND UP0, UPT, UR6, URZ, UPT ;  /* 0x0000003f0600728c */ /* 0x000fc8000bf05270 */
[----:B------:R-:W-:-:S06]  /*4300*/  USEL UR6, URZ, 0x1, !UP0 ;  /* 0x000000013f067887 */ /* 0x000fcc000c000000 */
[----:B------:R-:W-:-:S13]  /*4310*/  ISETP.NE.AND P1, PT, RZ, UR6, PT ;  /* 0x00000006ff007c0c */ /* 0x000fda000bf25270 */
[----:B------:R-:W-:Y:S05]  /*4320*/  @!P1 BRA `(.L_x_33) ;  /* 0x0000000c00dc9947 */ /* 0x000fea0003800000 */
[----:B------:R-:W2:Y:S04]  /*4330*/  LDL.LU R227, [R1+0x74] ;  /* 0x0000740001e37983 */ /* 0x000ea80000300800 */
[----:B--2---:R2:W-:Y:S04]  /*4340*/  STL [R1+0x8c], R227 ;  /* 0x00008ce301007387 */ /* 0x0045e80000100800 */
[----:B--2---:R-:W2:Y:S04]  /*4350*/  LDL.LU R227, [R1+0x70] ;  /* 0x0000700001e37983 */ /* 0x004ea80000300800 */
        /* <DEDUP_REMOVED lines=55> */
[----:B--2---:R-:W2:Y:S01]  /*46d0*/  LDL.LU R227, [R1] ;  /* 0x0000000001e37983 */ /* 0x004ea20000300800 */
[----:B------:R-:W-:-:S02]  /*46e0*/  WARPGROUP.DEPBAR.LE gsb0, 0x0 ;  /* 0x00008000000079c5 */ /* 0x000fc40000010000 */
[----:B------:R-:W-:Y:S01]  /*46f0*/  FADD R226, R88, R226 ;  /* 0x000000e258e27221 */ /* 0x000fe20000000000 */
        /* <DEDUP_REMOVED lines=96> */
[----:B-----5:R-:W-:Y:S01]  /*4d00*/  FADD R0, R57, R0 ;  /* 0x0000000039007221 */ /* 0x020fe20000000000 */
[----:B--2---:R-:W-:-:S05]  /*4d10*/  FADD R227, R58, R227 ;  /* 0x000000e33ae37221 */ /* 0x004fca0000000000 */
[----:B------:R2:W-:Y:S04]  /*4d20*/  STL [R1], R227 ;  /* 0x000000e301007387 */ /* 0x0005e80000100800 */
[----:B--2---:R-:W2:Y:S02]  /*4d30*/  LDL.LU R227, [R1+0xfc] ;  /* 0x0000fc0001e37983 */ /* 0x004ea40000300800 */
[----:B--2---:R-:W-:-:S05]  /*4d40*/  FADD R227, R59, R227 ;  /* 0x000000e33be37221 */ /* 0x004fca0000000000 */
[----:B------:R2:W-:Y:S04]  /*4d50*/  STL [R1+0x4], R227 ;  /* 0x000004e301007387 */ /* 0x0005e80000100800 */
        /* <DEDUP_REMOVED lines=83> */
[----:B------:R2:W-:Y:S02]  /*5290*/  STL [R1+0x74], R227 ;  /* 0x000074e301007387 */ /* 0x0005e40000100800 */
.L_x_33:
[----:B------:R-:W-:Y:S02]  /*52a0*/  WARPGROUP.DEPBAR.LE gsb0, 0x0 ;  /* 0x00008000000079c5 */ /* 0x000fe40000010000 */
[----:B------:R-:W3:Y:S02]  /*52b0*/  LDC R24, c[0x0][0x28c] ;  /* 0x0000a300ff187b82 */ /* 0x000ee40000000800 */
[----:B---3--:R-:W-:-:S13]  /*52c0*/  ISETP.GE.AND P1, PT, R24, 0x1, PT ;  /* 0x000000011800780c */ /* 0x008fda0003f26270 */
[----:B------:R-:W-:Y:S05]  /*52d0*/  @!P1 BRA `(.L_x_34) ;  /* 0x00000000005c9947 */ /* 0x000fea0003800000 */
[----:B------:R-:W-:-:S06]  /*52e0*/  UISETP.NE.AND UP0, UPT, UR23, 0x3, UPT ;  /* 0x000000031700788c */ /* 0x000fcc000bf05270 */
[----:B------:R-:W-:-:S13]  /*52f0*/  PLOP3.LUT P1, PT, PT, PT, UP0, 0x80, 0x0 ;  /* 0x000000000000781c */ /* 0x000fda0003f2f008 */
[----:B------:R-:W-:Y:S05]  /*5300*/  @!P1 BRA `(.L_x_35) ;  /* 0x0000000000049947 */ /* 0x000fea0003800000 */
[----:B------:R-:W-:Y:S01]  /*5310*/  BPT.TRAP 0x1 ;  /* 0x000000040000795c */ /* 0x000fe20000300000 */
.L_x_35:
[----:B------:R-:W-:Y:S04]  /*5320*/  BSSY B0, `(.L_x_36) ;  /* 0x000000e000007945 */ /* 0x000fe80003800000 */
[----:B------:R-:W-:Y:S05]  /*5330*/  @!P0 BRA `(.L_x_37) ;  /* 0x0000000000308947 */ /* 0x000fea0003800000 */
[----:B--2---:R-:W2:Y:S01]  /*5340*/  LDL R227, [R1+0x78] ;  /* 0x0000780001e37983 */ /* 0x004ea20000100800 */
[----:B------:R-:W-:-:S04]  /*5350*/  UISETP.LT.AND UP0, UPT, UR9, 0x1, UPT ;  /* 0x000000010900788c */ /* 0x000fc8000bf01270 */
[----:B------:R-:W-:-:S04]  /*5360*/  USEL UR8, UR9, 0x1, UP0 ;  /* 0x0000000109087887 */ /* 0x000fc80008000000 */
[----:B------:R-:W-:-:S04]  /*5370*/  UIADD3 UR8, UR5, UR9, -UR8 ;  /* 0x0000000905087290 */ /* 0x000fc8000fffe808 */
[----:B------:R-:W-:-:S04]  /*5380*/  UIMAD.WIDE.U32 UR6, UR8, 0x38e38e39, URZ ;  /* 0x38e38e39080678a5 */ /* 0x000fc8000f8e003f */
[----:B------:R-:W-:-:S04]  /*5390*/  USHF.R.U32.HI UR6, URZ, 0x1, UR7 ;  /* 0x000000013f067899 */ /* 0x000fc80008011607 */
[----:B------:R-:W-:-:S04]  /*53a0*/  UIMAD UR8, UR6, -0x9, UR8 ;  /* 0xfffffff7060878a4 */ /* 0x000fc8000f8e0208 */
[----:B------:R-:W-:-:S04]  /*53b0*/  ULEA UR8, UR8, UR10, 0x3 ;  /* 0x0000000a08087291 */ /* 0x000fc8000f8e183f */
[----:B------:R-:W-:-:S06]  /*53c0*/  UIADD3 UR8, UR8, 0x48, URZ ;  /* 0x0000004808087890 */ /* 0x000fcc000fffe03f */
[----:B------:R-:W-:-:S05]  /*53d0*/  IMAD.U32 R24, RZ, RZ, UR8 ;  /* 0x00000008ff187e24 */ /* 0x000fca000f8e00ff */
[----:B--2---:R-:W-:-:S04]  /*53e0*/  PRMT R24, R227, 0x654, R24 ;  /* 0x00000654e3187816 */ /* 0x004fc80000000018 */
[----:B------:R3:W-:Y:S03]  /*53f0*/  SYNCS.ARRIVE.TRANS64.RED.A1T0 RZ, [R24+URZ], RZ ;  /* 0x000000ff18ff79a7 */ /* 0x0007e6000810043f */
.L_x_37:
[----:B------:R-:W-:Y:S05]  /*5400*/  BSYNC B0 ;  /* 0x0000000000007941 */ /* 0x000fea0003800000 */
.L_x_36:
[----:B------:R-:W-:-:S06]  /*5410*/  UISETP.GT.U32.AND UP0, UPT, UR13, 0x1, UPT ;  /* 0x000000010d00788c */ /* 0x000fcc000bf04070 */
[----:B------:R-:W-:-:S13]  /*5420*/  PLOP3.LUT P1, PT, PT, PT, UP0, 0x80, 0x0 ;  /* 0x000000000000781c */ /* 0x000fda0003f2f008 */
[----:B------:R-:W-:Y:S05]  /*5430*/  @P1 BRA `(.L_x_34) ;  /* 0x0000000000041947 */ /* 0x000fea0003800000 */
[----:B------:R-:W-:Y:S01]  /*5440*/  BPT.TRAP 0x1 ;  /* 0x000000040000795c */ /* 0x000fe20000300000 */
.L_x_34:
[----:B------:R4:W-:Y:S01]  /*5450*/  STL [R1+0x90], R2 ;  /* 0x0000900201007387 */ /* 0x0009e20000100800 */
[----:B------:R-:W0:Y:S01]  /*5460*/  LDC R29, c[0x0][0x288] ;  /* 0x0000a200ff1d7b82 */ /* 0x000e220000000800 */
[----:B------:R-:W-:Y:S02]  /*5470*/  UIADD3 UR10, UR9, UR5, URZ ;  /* 0x00000005090a7290 */ /* 0x000fe4000fffe03f */
[----:B------:R-:W-:Y:S01]  /*5480*/  USHF.R.S32.HI UR11, URZ, 0x1f, UR22 ;  /* 0x0000001f3f0b7899 */ /* 0x000fe20008011416 */
[----:B------:R-:W-:Y:S01]  /*5490*/  ULDC.64 UR6, c[0x0][0x5d0] ;  /* 0x0001740000067ab9 */ /* 0x000fe20000000a00 */
[----:B------:R-:W-:Y:S01]  /*54a0*/  ULDC UR12, c[0x0][0x284] ;  /* 0x0000a100000c7ab9 */ /* 0x000fe20000000800 */
[----:B----4-:R-:W4:Y:S04]  /*54b0*/  LDL.LU R2, [R1+0x84] ;  /* 0x0000840001027983 */ /* 0x010f280000300800 */
[----:B-----5:R1:W-:Y:S04]  /*54c0*/  STL [R1+0x8c], R0 ;  /* 0x00008c0001007387 */ /* 0x0203e80000100800 */
[----:B--2---:R-:W2:Y:S01]  /*54d0*/  LDL.LU R227, [R1+0x88] ;  /* 0x0000880001e37983 */ /* 0x004ea20000300800 */
[----:B-1----:R-:W3:Y:S02]  /*54e0*/  S2R R0, SR_TID.X ;  /* 0x0000000000007919 */ /* 0x002ee40000002100 */
[----:B---3--:R-:W-:-:S02]  /*54f0*/  SHF.R.U32.HI R24, RZ, 0x2, R0 ;  /* 0x00000002ff187819 */ /* 0x008fc40000011600 */
[----:B------:R-:W-:Y:S02]  /*5500*/  LOP3.LUT R26, R0, 0x60, RZ, 0xc0, !PT ;  /* 0x00000060001a7812 */ /* 0x000fe400078ec0ff */
[----:B------:R-:W-:Y:S02]  /*5510*/  SHF.R.U32.HI R27, RZ, 0x7, R0 ;  /* 0x00000007ff1b7819 */ /* 0x000fe40000011600 */
[----:B------:R-:W-:Y:S02]  /*5520*/  LOP3.LUT R25, R24, 0x7, RZ, 0xc0, !PT ;  /* 0x0000000718197812 */ /* 0x000fe400078ec0ff */
[----:B------:R-:W-:Y:S02]  /*5530*/  SHF.R.U32.HI R28, RZ, 0x1, R26 ;  /* 0x00000001ff1c7819 */ /* 0x000fe4000001161a */
[----:B------:R-:W-:Y:S02]  /*5540*/  LOP3.LUT R24, R27, 0x1, RZ, 0xc0, !PT ;  /* 0x000000011b187812 */ /* 0x000fe400078ec0ff */
[----:B------:R-:W-:Y:S01]  /*5550*/  IADD3 R27, RZ, -R28, -R25 ;  /* 0x8000001cff1b7210 */ /* 0x000fe20007ffe819 */
[----:B------:R-:W-:-:S02]  /*5560*/  IMAD.SHL.U32 R32, R0, 0x2, RZ ;  /* 0x0000000200207824 */ /* 0x000fc400078e00ff */
[C---:B------:R-:W-:Y:S02]  /*5570*/  IMAD.SHL.U32 R26, R24.reuse, 0x40, RZ ;  /* 0x00000040181a7824 */ /* 0x040fe400078e00ff */
[----:B------:R-:W-:Y:S01]  /*5580*/  IMAD R42, R24, -0x40, R27 ;  /* 0xffffffc0182a7824 */ /* 0x000fe200078e021b */
[----:B------:R-:W-:Y:S01]  /*5590*/  LOP3.LUT R24, R0, 0x3, RZ, 0xc0, !PT ;  /* 0x0000000300187812 */ /* 0x000fe200078ec0ff */
[----:B----4-:R-:W-:Y:S02]  /*55a0*/  IMAD.SHL.U32 R41, R2, 0x80, RZ ;  /* 0x0000008002297824 */ /* 0x010fe400078e00ff */
[----:B------:R1:W5:Y:S04]  /*55b0*/  LDL.LU R2, [R1+0x90] ;  /* 0x0000900001027983 */ /* 0x0003680000300800 */
[----:B------:R1:W5:Y:S01]  /*55c0*/  LDL.LU R0, [R1+0x8c] ;  /* 0x00008c0001007983 */ /* 0x0003620000300800 */
[----:B------:R-:W-:Y:S01]  /*55d0*/  LOP3.LUT R43, R26, 0x40, R25, 0xe2, !PT ;  /* 0x000000401a2b7812 */ /* 0x000fe200078ee219 */
[----:B--2---:R-:W-:Y:S01]  /*55e0*/  IMAD.SHL.U32 R25, R227, 0x100, RZ ;  /* 0x00000100e3197824 */ /* 0x004fe200078e00ff */
[----:B------:R-:W-:Y:S01]  /*55f0*/  UISETP.GT.U32.AND UP0, UPT, UR10, 0x8, UPT ;  /* 0x000000080a00788c */ /* 0x000fe2000bf04070 */
[C---:B0-----:R-:W-:Y:S01]  /*5600*/  ISETP.GE.AND P1, PT, R41.reuse, R29, PT ;  /* 0x0000001d2900720c */ /* 0x041fe20003f26270 */
[----:B------:R-:W-:Y:S01]  /*5610*/  UIMAD UR5, UR11, UR6, URZ ;  /* 0x000000060b0572a4 */ /* 0x000fe2000f8e023f */
[----:B------:R-:W-:Y:S01]  /*5620*/  LOP3.LUT R32, R41, 0x6, R32, 0xf8, !PT ;  /* 0x0000000629207812 */ /* 0x000fe200078ef820 */
[----:B------:R-:W-:Y:S01]  /*5630*/  UISETP.LT.U32.AND UP0, UPT, UR9, 0x9, UP0 ;  /* 0x000000090900788c */ /* 0x000fe20008701070 */
[----:B------:R-:W-:Y:S01]  /*5640*/  ISETP.GE.OR P1, PT, R25, UR12, P1 ;  /* 0x0000000c19007c0c */ /* 0x000fe20008f26670 */
[----:B------:R-:W-:Y:S01]  /*5650*/  UISETP.GE.U32.AND UP1, UPT, UR9, 0x9, UPT ;  /* 0x000000090900788c */ /* 0x000fe2000bf26070 */
[----:B------:R-:W-:Y:S01]  /*5660*/  IMAD.U32 R27, RZ, RZ, UR6 ;  /* 0x00000006ff1b7e24 */ /* 0x000fe2000f8e00ff */
[----:B------:R-:W-:Y:S01]  /*5670*/  UIMAD UR8, UR22, UR7, UR5 ;  /* 0x00000007160872a4 */ /* 0x000fe2000f8e0205 */
[----:B------:R-:W-:Y:S01]  /*5680*/  SHF.R.S32.HI R33, RZ, 0x1f, R32 ;  /* 0x0000001fff217819 */ /* 0x000fe20000011420 */
[----:B------:R-:W-:-:S02]  /*5690*/  UIMAD.WIDE.U32 UR6, UR10, 0x38e38e39, URZ ;  /* 0x38e38e390a0678a5 */ /* 0x000fc4000f8e003f */
[----:B------:R-:W-:Y:S02]  /*56a0*/  USEL UR5, URZ, 0x1, !UP0 ;  /* 0x000000013f057887 */ /* 0x000fe4000c000000 */
[----:B------:R-:W-:Y:S01]  /*56b0*/  USHF.R.U32.HI UR6, URZ, 0x1, UR7 ;  /* 0x000000013f067899 */ /* 0x000fe20008011607 */
[----:B------:R-:W-:Y:S01]  /*56c0*/  IMAD.WIDE.U32 R26, R27, UR22, R32 ;  /* 0x000000161b1a7c25 */ /* 0x000fe2000f8e0020 */
[----:B------:R-:W-:Y:S01]  /*56d0*/  ULOP3.LUT UR4, UR4, UR5, URZ, 0x3c, !UPT ;  /* 0x0000000504047292 */ /* 0x000fe2000f8e3c3f */
[----:B------:R-:W-:Y:S02]  /*56e0*/  IADD3 R42, -R25, UR12, R42 ;  /* 0x0000000c192a7c10 */ /* 0x000fe4000fffe12a */
[----:B------:R-:W-:Y:S01]  /*56f0*/  IMAD.WIDE R38, R227, 0x100, RZ ;  /* 0x00000100e3267825 */ /* 0x000fe200078e02ff */
[----:B------:R-:W-:Y:S02]  /*5700*/  UIMAD UR5, UR6, -0x9, UR10 ;  /* 0xfffffff7060578a4 */ /* 0x000fe4000f8e020a */
[----:B------:R-:W-:Y:S01]  /*5710*/  @UP1 ULOP3.LUT UR4, UR4, 0x1, UR6, 0x78, !UPT ;  /* 0x0000000104041892 */ /* 0x000fe2000f8e7806 */
[----:B------:R-:W-:-:S02]  /*5720*/  IMAD R24, R24, -0x2, R29 ;  /* 0xfffffffe18187824 */ /* 0x000fc400078e021d */
[----:B------:R-:W-:Y:S01]  /*5730*/  VIADD R27, R27, UR8 ;  /* 0x000000081b1b7c36 */ /* 0x000fe20008000000 */
[----:B------:R-:W-:Y:S01]  /*5740*/  LOP3.LUT R43, R38, R43, R28, 0xfe, !PT ;  /* 0x0000002b262b7212 */ /* 0x000fe200078efe1c */
[----:B------:R-:W-:Y:S02]  /*5750*/  IMAD.IADD R41, R24, 0x1, -R41 ;  /* 0x0000000118297824 */ /* 0x000fe400078e0a29 */
[----:B------:R-:W-:Y:S01]  /*5760*/  IMAD.MOV.U32 R40, RZ, RZ, -0x1 ;  /* 0xffffffffff287424 */ /* 0x000fe200078e00ff */
[----:B-1----:R-:W-:Y:S06]  /*5770*/  @P1 BRA `(.L_x_38) ;  /* 0x0000008c00fc1947 */ /* 0x002fec0003800000 */
[----:B------:R-:W0:Y:S01]  /*5780*/  LDC.64 R28, c[0x0][0x5c8] ;  /* 0x00017200ff1c7b82 */ /* 0x000e220000000a00 */
[----:B------:R-:W-:Y:S01]  /*5790*/  ULDC.64 UR6, c[0x0][0x5c0] ;  /* 0x0001700000067ab9 */ /* 0x000fe20000000a00 */
[----:B------:R-:W-:Y:S01]  /*57a0*/  BSSY B0, `(.L_x_38) ;  /* 0x00008fc000007945 */ /* 0x000fe20003800000 */
[-C--:B0-----:R-:W-:Y:S01]  /*57b0*/  IMAD R24, R39, R28.reuse, RZ ;  /* 0x0000001c27187224 */ /* 0x081fe200078e02ff */
[----:B------:R-:W-:Y:S01]  /*57c0*/  SHF.L.U64.HI R34, R28, 0x3, R29 ;  /* 0x000000031c227819 */ /* 0x000fe2000001021d */
[----:B------:R-:W-:-:S04]  /*57d0*/  IMAD.WIDE.U32 R26, R43, R28, R26 ;  /* 0x0000001c2b1a7225 */ /* 0x000fc800078e001a */
[----:B------:R-:W-:Y:S01]  /*57e0*/  IMAD R25, R43, R29, R24 ;  /* 0x0000001d2b197224 */ /* 0x000fe200078e0218 */
[C---:B------:R-:W-:Y:S01]  /*57f0*/  LEA R30, P2, R28.reuse, R26, 0x7 ;  /* 0x0000001a1c1e7211 */ /* 0x040fe200078438ff */
[----:B------:R-:W-:Y:S01]  /*5800*/  IMAD.SHL.U32 R31, R28, 0x8, RZ ;  /* 0x000000081c1f7824 */ /* 0x000fe200078e00ff */
[----:B------:R-:W-:Y:S01]  /*5810*/  IADD3 R24, P1, R26, UR6, RZ ;  /* 0x000000061a187c10 */ /* 0x000fe2000ff3e0ff */
[----:B------:R-:W-:-:S03]  /*5820*/  IMAD.IADD R27, R27, 0x1, R25 ;  /* 0x000000011b1b7824 */ /* 0x000fc600078e0219 */
[----:B------:R-:W-:Y:S02]  /*5830*/  IADD3 R26, P5, P6, R26, UR6, R31 ;  /* 0x000000061a1a7c10 */ /* 0x000fe4000febe01f */
[----:B------:R-:W-:Y:S02]  /*5840*/  LEA.HI.X R29, R28, R27, R29, 0x7, P2 ;  /* 0x0000001b1c1d7211 */ /* 0x000fe400010f3c1d */
[C---:B------:R-:W-:Y:S02]  /*5850*/  IADD3.X R25, R27.reuse, UR7, RZ, P1, !PT ;  /* 0x000000071b197c10 */ /* 0x040fe40008ffe4ff */
[----:B------:R-:W-:Y:S02]  /*5860*/  IADD3.X R27, R27, UR7, R34, P5, P6 ;  /* 0x000000071b1b7c10 */ /* 0x000fe4000afec422 */
[----:B------:R-:W-:Y:S02]  /*5870*/  FSETP.NEU.AND P5, PT, RZ, UR21, PT ;  /* 0x00000015ff007c0b */ /* 0x000fe4000bfad000 */
[----:B------:R-:W-:-:S02]  /*5880*/  IADD3 R28, P1, P2, R30, UR6, R31 ;  /* 0x000000061e1c7c10 */ /* 0x000fc4000fa3e01f */
[----:B------:R-:W-:-:S04]  /*5890*/  IADD3 R30, P3, R30, UR6, RZ ;  /* 0x000000061e1e7c10 */ /* 0x000fc8000ff7e0ff */
[C---:B------:R-:W-:Y:S02]  /*58a0*/  IADD3.X R31, R29.reuse, UR7, RZ, P3, !PT ;  /* 0x000000071d1f7c10 */ /* 0x040fe40009ffe4ff */
[----:B------:R-:W-:-:S03]  /*58b0*/  IADD3.X R29, R29, UR7, R34, P1, P2 ;  /* 0x000000071d1d7c10 */ /* 0x000fc60008fe4422 */
[----:B------:R-:W-:Y:S05]  /*58c0*/  @!P5 BRA `(.L_x_39) ;  /* 0x0000006c001cd947 */ /* 0x000fea0003800000 */
[----:B------:R-:W-:Y:S01]  /*58d0*/  ULDC.64 UR16, c[0x0][0x5b8] ;  /* 0x00016e0000107ab9 */ /* 0x000fe20000000a00 */
[----:B------:R-:W-:Y:S01]  /*58e0*/  ISETP.GE.AND P1, PT, R42, 0x1, PT ;  /* 0x000000012a00780c */ /* 0x000fe20003f26270 */
[----:B------:R-:W-:Y:S02]  /*58f0*/  UIMAD UR6, UR11, UR16, URZ ;  /* 0x000000100b0672a4 */ /* 0x000fe4000f8e023f */
[----:B------:R-:W-:Y:S01]  /*5900*/  IMAD.U32 R35, RZ, RZ, UR16 ;  /* 0x00000010ff237e24 */ /* 0x000fe2000f8e00ff */
[----:B------:R-:W-:Y:S01]  /*5910*/  BSSY B1, `(.L_x_40) ;  /* 0x0000010000017945 */ /* 0x000fe20003800000 */
[----:B------:R-:W-:Y:S01]  /*5920*/  ISETP.LT.OR P5, PT, R41, 0x1, !P1 ;  /* 0x000000012900780c */ /* 0x000fe20004fa1670 */
[----:B------:R-:W-:Y:S02]  /*5930*/  UIMAD UR6, UR22, UR17, UR6 ;  /* 0x00000011160672a4 */ /* 0x000fe4000f8e0206 */
[----:B------:R-:W-:Y:S01]  /*5940*/  IMAD.WIDE.U32 R32, R35, UR22, R32 ;  /* 0x0000001623207c25 */ /* 0x000fe2000f8e0020 */
[----:B------:R-:W-:-:S03]  /*5950*/  ULDC.64 UR10, c[0x0][0x5a8] ;  /* 0x00016a00000a7ab9 */ /* 0x000fc60000000a00 */
[----:B------:R-:W-:Y:S02]  /*5960*/  IMAD.MOV.U32 R36, RZ, RZ, R32 ;  /* 0x000000ffff247224 */ /* 0x000fe400078e0020 */
[----:B------:R-:W-:Y:S01]  /*5970*/  VIADD R37, R33, UR6 ;  /* 0x0000000621257c36 */ /* 0x000fe20008000000 */
[----:B------:R-:W-:Y:S02]  /*5980*/  ULDC.64 UR6, c[0x0][0x5b0] ;  /* 0x00016c0000067ab9 */ /* 0x000fe40000000a00 */
[----:B------:R-:W-:Y:S02]  /*5990*/  IMAD R34, R39, UR6, RZ ;  /* 0x0000000627227c24 */ /* 0x000fe4000f8e02ff */
[----:B------:R-:W-:-:S04]  /*59a0*/  IMAD.WIDE.U32 R32, R43, UR6, R36 ;  /* 0x000000062b207c25 */ /* 0x000fc8000f8e0024 */
[--C-:B------:R-:W-:Y:S01]  /*59b0*/  IMAD R35, R43, UR7, R34.reuse ;  /* 0x000000072b237c24 */ /* 0x100fe2000f8e0222 */
[----:B------:R-:W-:Y:S02]  /*59c0*/  IADD3 R32, P2, R32, UR10, RZ ;  /* 0x0000000a20207c10 */ /* 0x000fe4000ff5e0ff */
[----:B------:R-:W-:Y:S02]  /*59d0*/  PRMT R34, RZ, 0x7610, R34 ;  /* 0x00007610ff227816 */ /* 0x000fe40000000022 */
[----:B------:R-:W-:Y:S01]  /*59e0*/  IADD3.X R33, R33, UR11, R35, P2, !PT ;  /* 0x0000000b21217c10 */ /* 0x000fe200097fe423 */
[----:B------:R-:W-:Y:S08]  /*59f0*/  @P5 BRA `(.L_x_41) ;  /* 0x0000000000045947 */ /* 0x000ff00003800000 */
[----:B------:R0:W5:Y:S02]  /*5a00*/  LDG.E.U8 R34, desc[UR14][R32.64] ;  /* 0x0000000e20227981 */ /* 0x000164000c1e1100 */
.L_x_41:
[----:B------:R-:W-:Y:S05]  /*5a10*/  BSYNC B1 ;  /* 0x0000000000017941 */ /* 0x000fea0003800000 */
.L_x_40:
[----:B-----5:R-:W-:Y:S01]  /*5a20*/  LOP3.LUT R34, R34, 0xff, RZ, 0xc0, !PT ;  /* 0x000000ff22227812 */ /* 0x020fe200078ec0ff */
[----:B------:R-:W-:Y:S01]  /*5a30*/  BSSY B1, `(.L_x_42) ;  /* 0x000000b000017945 */ /* 0x000fe20003800000 */
[----:B------:R-:W-:Y:S02]  /*5a40*/  ISETP.LT.OR P3, PT, R41, 0x2, !P1 ;  /* 0x000000022900780c */ /* 0x000fe40004f61670 */
[----:B------:R-:W-:-:S05]  /*5a50*/  F2FP.F16.E5M2.UNPACK_B R34, R34 ;  /* 0x00000022ff22723e */ /* 0x000fca00020004ff */
[----:B------:R-:W-:-:S05]  /*5a60*/  HADD2.F32 R34, -RZ, R34.H0_H0 ;  /* 0x20000022ff227230 */ /* 0x000fca0000004100 */
[----:B------:R-:W-:Y:S01]  /*5a70*/  FMUL R35, R34, UR21 ;  /* 0x0000001522237c20 */ /* 0x000fe20008400000 */
[----:B------:R-:W-:-:S03]  /*5a80*/  PRMT R34, RZ, 0x7610, R34 ;  /* 0x00007610ff227816 */ /* 0x000fc60000000022 */
[----:B------:R-:W-:-:S05]  /*5a90*/  FFMA R35, R226, UR20, R35 ;  /* 0x00000014e2237c23 */ /* 0x000fca0008000023 */
[----:B------:R-:W-:-:S05]  /*5aa0*/  F2FP.SATFINITE.E5M2.F32.PACK_AB_MERGE_C R35, RZ, R35, RZ ;  /* 0x00000023ff23723e */ /* 0x000fca00048060ff */
[----:B------:R1:W-:Y:S01]  /*5ab0*/  @!P5 STG.E.U8 desc[UR14][R24.64], R35 ;  /* 0x000000231800d986 */ /* 0x0003e2000c10110e */
[----:B------:R-:W-:Y:S05]  /*5ac0*/  @P3 BRA `(.L_x_43) ;  /* 0x0000000000043947 */ /* 0x000fea0003800000 */
[----:B------:R2:W5:Y:S02]  /*5ad0*/  LDG.E.U8 R34, desc[UR14][R32.64+0x1] ;  /* 0x0000010e20227981 */ /* 0x000564000c1e1100 */
.L_x_43:
[----:B------:R-:W-:Y:S05]  /*5ae0*/  BSYNC B1 ;  /* 0x0000000000017941 */ /* 0x000fea0003800000 */
.L_x_42:
[----:B-----5:R-:W-:Y:S01]  /*5af0*/  LOP3.LUT R34, R34, 0xff, RZ, 0xc0, !PT ;  /* 0x000000ff22227812 */ /* 0x020fe200078ec0ff */
[----:B------:R-:W-:Y:S01]  /*5b00*/  BSSY B1, `(.L_x_44) ;  /* 0x0000013000017945 */ /* 0x000fe20003800000 */
[----:B------:R-:W-:Y:S02]  /*5b10*/  IADD3 R45, P2, R43, 0x8, RZ ;  /* 0x000000082b2d7810 */ /* 0x000fe40007f5e0ff */
[----:B------:R-:W-:-:S03]  /*5b20*/  F2FP.F16.E5M2.UNPACK_B R34, R34 ;  /* 0x00000022ff22723e */ /* 0x000fc600020004ff */
[----:B-1----:R-:W-:Y:S01]  /*5b30*/  IMAD.X R35, RZ, RZ, R39, P2 ;  /* 0x000000ffff237224 */ /* 0x002fe200010e0627 */
[----:B------:R-:W-:Y:S01]  /*5b40*/  ISETP.GE.AND P2, PT, R42, 0x9, PT ;  /* 0x000000092a00780c */ /* 0x000fe20003f46270 */
[----:B------:R-:W-:Y:S02]  /*5b50*/  HADD2.F32 R34, -RZ, R34.H0_H0 ;  /* 0x20000022ff227230 */ /* 0x000fe40000004100 */
[----:B------:R-:W-:Y:S01]  /*5b60*/  IMAD R46, R35, UR6, RZ ;  /* 0x00000006232e7c24 */ /* 0x000fe2000f8e02ff */
[----:B------:R-:W-:Y:S02]  /*5b70*/  ISETP.LT.OR P5, PT, R41, 0x1, !P2 ;  /* 0x000000012900780c */ /* 0x000fe400057a1670 */
[----:B------:R-:W-:Y:S01]  /*5b80*/  FMUL R44, R34, UR21 ;  /* 0x00000015222c7c20 */ /* 0x000fe20008400000 */
[----:B------:R-:W-:-:S04]  /*5b90*/  IMAD.WIDE.U32 R34, R45, UR6, R36 ;  /* 0x000000062d227c25 */ /* 0x000fc8000f8e0024 */
[----:B------:R-:W-:Y:S01]  /*5ba0*/  FFMA R44, R225, UR20, R44 ;  /* 0x00000014e12c7c23 */ /* 0x000fe2000800002c */
[----:B------:R-:W-:Y:S01]  /*5bb0*/  IMAD R45, R45, UR7, R46 ;  /* 0x000000072d2d7c24 */ /* 0x000fe2000f8e022e */
[----:B------:R-:W-:-:S03]  /*5bc0*/  IADD3 R34, P6, R34, UR10, RZ ;  /* 0x0000000a22227c10 */ /* 0x000fc6000ffde0ff */
[----:B------:R-:W-:Y:S02]  /*5bd0*/  F2FP.SATFINITE.E5M2.F32.PACK_AB_MERGE_C R47, RZ, R44, RZ ;  /* 0x0000002cff2f723e */ /* 0x000fe400048060ff */
[----:B------:R-:W-:Y:S02]  /*5be0*/  IADD3.X R35, R35, UR11, R45, P6, !PT ;  /* 0x0000000b23237c10 */ /* 0x000fe4000b7fe42d */
[----:B------:R-:W-:Y:S01]  /*5bf0*/  PRMT R44, RZ, 0x7610, R44 ;  /* 0x00007610ff2c7816 */ /* 0x000fe2000000002c */
[----:B------:R1:W-:Y:S01]  /*5c00*/  @!P3 STG.E.U8 desc[UR14][R24.64+0x1], R47 ;  /* 0x0000012f1800b986 */ /* 0x0003e2000c10110e */
[----:B------:R-:W-:Y:S05]  /*5c10*/  @P5 BRA `(.L_x_45) ;  /* 0x0000000000045947 */ /* 0x000fea0003800000 */
[----:B------:R3:W5:Y:S02]  /*5c20*/  LDG.E.U8 R44, desc[UR14][R34.64] ;  /* 0x0000000e222c7981 */ /* 0x000764000c1e1100 */
.L_x_45:
[----:B------:R-:W-:Y:S05]  /*5c30*/  BSYNC B1 ;  /* 0x0000000000017941 */ /* 0x000fea0003800000 */
.L_x_44:
        /* <DEDUP_REMOVED lines=12> */
.L_x_47:
[----:B------:R-:W-:Y:S05]  /*5d00*/  BSYNC B1 ;  /* 0x0000000000017941 */ /* 0x000fea0003800000 */
.L_x_46:
[----:B-----5:R-:W-:Y:S01]  /*5d10*/  LOP3.LUT R44, R44, 0xff, RZ, 0xc0, !PT ;  /* 0x000000ff2c2c7812 */ /* 0x020fe200078ec0ff */
[----:B------:R-:W-:Y:S01]  /*5d20*/  BSSY B1, `(.L_x_48) ;  /* 0x000000b000017945 */ /* 0x000fe20003800000 */
[----:B------:R-:W-:Y:S02]  /*5d30*/  ISETP.LT.OR P5, PT, R41, 0x9, !P1 ;  /* 0x000000092900780c */ /* 0x000fe40004fa1670 */
[----:B------:R-:W-:-:S05]  /*5d40*/  F2FP.F16.E5M2.UNPACK_B R44, R44 ;  /* 0x0000002cff2c723e */ /* 0x000fca00020004ff */
[----:B------:R-:W-:-:S05]  /*5d50*/  HADD2.F32 R44, -RZ, R44.H0_H0 ;  /* 0x2000002cff2c7230 */ /* 0x000fca0000004100 */
[----:B------:R-:W-:-:S04]  /*5d60*/  FMUL R44, R44, UR21 ;  /* 0x000000152c2c7c20 */ /* 0x000fc80008400000 */
[----:B------:R-:W-:-:S05]  /*5d70*/  FFMA R44, R223, UR20, R44 ;  /* 0x00000014df2c7c23 */ /* 0x000fca000800002c */
[----:B----4-:R-:W-:Y:S02]  /*5d80*/  F2FP.SATFINITE.E5M2.F32.PACK_AB_MERGE_C R45, RZ, R44, RZ ;  /* 0x0000002cff2d723e */ /* 0x010fe400048060ff */
[----:B------:R-:W-:-:S03]  /*5d90*/  PRMT R44, RZ, 0x7610, R44 ;  /* 0x00007610ff2c7816 */ /* 0x000fc6000000002c */
[----:B------:R4:W-:Y:S01]  /*5da0*/  @!P3 STG.E.U8 desc[UR14][R26.64+0x1], R45 ;  /* 0x0000012d1a00b986 */ /* 0x0009e2000c10110e */
[----:B------:R-:W-:Y:S05]  /*5db0*/  @P5 BRA `(.L_x_49) ;  /* 0x0000000000045947 */ /* 0x000fea0003800000 */
[----:B------:R0:W5:Y:S02]  /*5dc0*/  LDG.E.U8 R44, desc[UR14][R32.64+0x8] ;  /* 0x0000080e202c7981 */ /* 0x000164000c1e1100 */
.L_x_49:
[----:B------:R-:W-:Y:S05]  /*5dd0*/  BSYNC B1 ;  /* 0x0000000000017941 */ /* 0x000fea0003800000 */
.L_x_48:
[----:B-----5:R-:W-:Y:S01]  /*5de0*/  LOP3.LUT R44, R44, 0xff, RZ, 0xc0, !PT ;  /* 0x000000ff2c2c7812 */ /* 0x020fe200078ec0ff */
[----:B------:R-:W-:Y:S01]  /*5df0*/  BSSY B1, `(.L_x_50) ;  /* 0x000000b000017945 */ /* 0x000fe20003800000 */
[----:B------:R-:W-:Y:S02]  /*5e00*/  ISETP.LT.OR P3, PT, R41, 0xa, !P1 ;  /* 0x0000000a2900780c */ /* 0x000fe40004f61670 */
[----:B------:R-:W-:-:S05]  /*5e10*/  F2FP.F16.E5M2.UNPACK_B R44, R44 ;  /* 0x0000002cff2c723e */ /* 0x000fca00020004ff */
[----:B------:R-:W-:-:S05]  /*5e20*/  HADD2.F32 R44, -RZ, R44.H0_H0 ;  /* 0x2000002cff2c7230 */ /* 0x000fca0000004100 */
[----:B----4-:R-:W-:Y:S01]  /*5e30*/  FMUL R45, R44, UR21 ;  /* 0x000000152c2d7c20 */ /* 0x010fe20008400000 */
[----:B------:R-:W-:-:S03]  /*5e40*/  PRMT R44, RZ, 0x7610, R44 ;  /* 0x00007610ff2c7816 */ /* 0x000fc6000000002c */
[----:B------:R-:W-:-:S05]  /*5e50*/  FFMA R45, R222, UR20, R45 ;  /* 0x00000014de2d7c23 */ /* 0x000fca000800002d */
[----:B------:R-:W-:-:S05]  /*5e60*/  F2FP.SATFINITE.E5M2.F32.PACK_AB_MERGE_C R45, RZ, R45, RZ ;  /* 0x0000002dff2d723e */ /* 0x000fca00048060ff */
[----:B------:R4:W-:Y:S01]  /*5e70*/  @!P5 STG.E.U8 desc[UR14][R24.64+0x8], R45 ;  /* 0x0000082d1800d986 */ /* 0x0009e2000c10110e */
[----:B------:R-:W-:Y:S05]  /*5e80*/  @P3 BRA `(.L_x_51) ;  /* 0x0000000000043947 */ /* 0x000fea0003800000 */
[----:B------:R0:W5:Y:S02]  /*5e90*/  LDG.E.U8 R44, desc[UR14][R32.64+0x9] ;  /* 0x0000090e202c7981 */ /* 0x000164000c1e1100 */
.L_x_51:
[----:B------:R-:W-:Y:S05]  /*5ea0*/  BSYNC B1 ;  /* 0x0000000000017941 */ /* 0x000fea0003800000 */
.L_x_50:
        /* <DEDUP_REMOVED lines=12> */
.L_x_53:
[----:B------:R-:W-:Y:S05]  /*5f70*/  BSYNC B1 ;  /* 0x0000000000017941 */ /* 0x000fea0003800000 */
.L_x_52:
        /* <DEDUP_REMOVED lines=12> */
.L_x_55:
[----:B------:R-:W-:Y:S05]  /*6040*/  BSYNC B1 ;  /* 0x0000000000017941 */ /* 0x000fea0003800000 */
.L_x_54:
        /* <DEDUP_REMOVED lines=12> */
.L_x_57:
[----:B------:R-:W-:Y:S05]  /*6110*/  BSYNC B1 ;  /* 0x0000000000017941 */ /* 0x000fea0003800000 */
.L_x_56:
        /* <DEDUP_REMOVED lines=12> */
.L_x_59:
[----:B------:R-:W-:Y:S05]  /*61e0*/  BSYNC B1 ;  /* 0x0000000000017941 */ /* 0x000fea0003800000 */
.L_x_58:
        /* <DEDUP_REMOVED lines=12> */
.L_x_61:
[----:B------:R-:W-:Y:S05]  /*62b0*/  BSYNC B1 ;  /* 0x0000000000017941 */ /* 0x000fea0003800000 */
.L_x_60:
        /* <DEDUP_REMOVED lines=12> */
.L_x_63:
[----:B------:R-:W-:Y:S05]  /*6380*/  BSYNC B1 ;  /* 0x0000000000017941 */ /* 0x000fea0003800000 */
.L_x_62:
        /* <DEDUP_REMOVED lines=12> */
.L_x_65:
[----:B------:R-:W-:Y:S05]  /*6450*/  BSYNC B1 ;  /* 0x0000000000017941 */ /* 0x000fea0003800000 */
.L_x_64:
        /* <DEDUP_REMOVED lines=12> */
.L_x_67:
[----:B------:R-:W-:Y:S05]  /*6520*/  BSYNC B1 ;  /* 0x0000000000017941 */ /* 0x000fea0003800000 */
.L_x_66:
        /* <DEDUP_REMOVED lines=12> */
.L_x_69:
[----:B------:R-:W-:Y:S05]  /*65f0*/  BSYNC B1 ;  /* 0x0000000000017941 */ /* 0x000fea0003800000 */
.L_x_68:
        /* <DEDUP_REMOVED lines=12> */
.L_x_71:
[----:B------:R-:W-:Y:S05]  /*66c0*/  BSYNC B1 ;  /* 0x0000000000017941 */ /* 0x000fea0003800000 */
.L_x_70:
        /* <DEDUP_REMOVED lines=12> */
.L_x_73:
[----:B------:R-:W-:Y:S05]  /*6790*/  BSYNC B1 ;  /* 0x0000000000017941 */ /* 0x000fea0003800000 */
.L_x_72:
        /* <DEDUP_REMOVED lines=12> */
.L_x_75:
[----:B------:R-:W-:Y:S05]  /*6860*/  BSYNC B1 ;  /* 0x0000000000017941 */ /* 0x000fea0003800000 */
.L_x_74:
        /* <DEDUP_REMOVED lines=12> */
.L_x_77:
[----:B------:R-:W-:Y:S05]  /*6930*/  BSYNC B1 ;  /* 0x0000000000017941 */ /* 0x000fea0003800000 */
.L_x_76:
        /* <DEDUP_REMOVED lines=12> */
.L_x_79:
[----:B------:R-:W-:Y:S05]  /*6a00*/  BSYNC B1 ;  /* 0x0000000000017941 */ /* 0x000fea0003800000 */
.L_x_78:
        /* <DEDUP_REMOVED lines=12> */
.L_x_81:
[----:B------:R-:W-:Y:S05]  /*6ad0*/  BSYNC B1 ;  /* 0x0000000000017941 */ /* 0x000fea0003800000 */
.L_x_80:
        /* <DEDUP_REMOVED lines=12> */
.L_x_83:
[----:B------:R-:W-:Y:S05]  /*6ba0*/  BSYNC B1 ;  /* 0x0000000000017941 */ /* 0x000fea0003800000 */
.L_x_82:
        /* <DEDUP_REMOVED lines=12> */
.L_x_85:
[----:B------:R-:W-:Y:S05]  /*6c70*/  BSYNC B1 ;  /* 0x0000000000017941 */ /* 0x000fea0003800000 */
.L_x_84:
        /* <DEDUP_REMOVED lines=12> */
.L_x_87:
[----:B------:R-:W-:Y:S05]  /*6d40*/  BSYNC B1 ;  /* 0x0000000000017941 */ /* 0x000fea0003800000 */
.L_x_86:
        /* <DEDUP_REMOVED lines=12> */
.L_x_89:
[----:B------:R-:W-:Y:S05]  /*6e10*/  BSYNC B1 ;  /* 0x0000000000017941 */ /* 0x000fea0003800000 */
.L_x_88:
        /* <DEDUP_REMOVED lines=12> */
.L_x_91:
[----:B------:R-:W-:Y:S05]  /*6ee0*/  BSYNC B1 ;  /* 0x0000000000017941 */ /* 0x000fea0003800000 */
.L_x_90:
        /* <DEDUP_REMOVED lines=12> */
.L_x_93:
[----:B------:R-:W-:Y:S05]  /*6fb0*/  BSYNC B1 ;  /* 0x0000000000017941 */ /* 0x000fea0003800000 */
.L_x_92:
        /* <DEDUP_REMOVED lines=12> */
.L_x_95:
[----:B------:R-:W-:Y:S05]  /*7080*/  BSYNC B1 ;  /* 0x0000000000017941 */ /* 0x000fea0003800000 */
.L_x_94:
        /* <DEDUP_REMOVED lines=12> */
.L_x_97:
[----:B------:R-:W-:Y:S05]  /*7150*/  BSYNC B1 ;  /* 0x0000000000017941 */ /* 0x000fea0003800000 */
.L_x_96:
        /* <DEDUP_REMOVED lines=12> */
.L_x_99:
[----:B------:R-:W-:Y:S05]  /*7220*/  BSYNC B1 ;  /* 0x0000000000017941 */ /* 0x000fea0003800000 */
.L_x_98:
        /* <DEDUP_REMOVED lines=12> */
.L_x_101:
[----:B------:R-:W-:Y:S05]  /*72f0*/  BSYNC B1 ;  /* 0x0000000000017941 */ /* 0x000fea0003800000 */
.L_x_100:
        /* <DEDUP_REMOVED lines=12> */
.L_x_103:
[----:B------:R-:W-:Y:S05]  /*73c0*/  BSYNC B1 ;  /* 0x0000000000017941 */ /* 0x000fea0003800000 */
.L_x_102:
        /* <DEDUP_REMOVED lines=12> */
.L_x_105:
[----:B------:R-:W-:Y:S05]  /*7490*/  BSYNC B1 ;  /* 0x0000000000017941 */ /* 0x000fea0003800000 */
.L_x_104:
        /* <DEDUP_REMOVED lines=12> */
.L_x_107:
[----:B------:R-:W-:Y:S05]  /*7560*/  BSYNC B1 ;  /* 0x0000000000017941 */ /* 0x000fea0003800000 */
.L_x_106:
        /* <DEDUP_REMOVED lines=12> */
.L_x_109:
[----:B------:R-:W-:Y:S05]  /*7630*/  BSYNC B1 ;  /* 0x0000000000017941 */ /* 0x000fea0003800000 */
.L_x_108:
        /* <DEDUP_REMOVED lines=12> */
.L_x_111:
[----:B------:R-:W-:Y:S05]  /*7700*/  BSYNC B1 ;  /* 0x0000000000017941 */ /* 0x000fea0003800000 */
.L_x_110:
        /* <DEDUP_REMOVED lines=12> */
.L_x_113:
[----:B------:R-:W-:Y:S05]  /*77d0*/  BSYNC B1 ;  /* 0x0000000000017941 */ /* 0x000fea0003800000 */
.L_x_112:
        /* <DEDUP_REMOVED lines=12> */
.L_x_115:
[----:B------:R-:W-:Y:S05]  /*78a0*/  BSYNC B1 ;  /* 0x0000000000017941 */ /* 0x000fea0003800000 */
.L_x_114:
        /* <DEDUP_REMOVED lines=12> */
.L_x_117:
[----:B------:R-:W-:Y:S05]  /*7970*/  BSYNC B1 ;  /* 0x0000000000017941 */ /* 0x000fea0003800000 */
.L_x_116:
        /* <DEDUP_REMOVED lines=12> */
.L_x_119:
[----:B------:R-:W-:Y:S05]  /*7a40*/  BSYNC B1 ;  /* 0x0000000000017941 */ /* 0x000fea0003800000 */
.L_x_118:
        /* <DEDUP_REMOVED lines=12> */
.L_x_121:
[----:B------:R-:W-:Y:S05]  /*7b10*/  BSYNC B1 ;  /* 0x0000000000017941 */ /* 0x000fea0003800000 */
.L_x_120:
        /* <DEDUP_REMOVED lines=12> */
.L_x_123:
[----:B------:R-:W-:Y:S05]  /*7be0*/  BSYNC B1 ;  /* 0x0000000000017941 */ /* 0x000fea0003800000 */
.L_x_122:
        /* <DEDUP_REMOVED lines=12> */
.L_x_125:
[----:B------:R-:W-:Y:S05]  /*7cb0*/  BSYNC B1 ;  /* 0x0000000000017941 */ /* 0x000fea0003800000 */
.L_x_124:
        /* <DEDUP_REMOVED lines=12> */
.L_x_127:
[----:B------:R-:W-:Y:S05]  /*7d80*/  BSYNC B1 ;  /* 0x0000000000017941 */ /* 0x000fea0003800000 */
.L_x_126:
        /* <DEDUP_REMOVED lines=12> */
.L_x_129:
[----:B------:R-:W-:Y:S05]  /*7e50*/  BSYNC B1 ;  /* 0x0000000000017941 */ /* 0x000fea0003800000 */
.L_x_128:
        /* <DEDUP_REMOVED lines=12> */
.L_x_131:
[----:B------:R-:W-:Y:S05]  /*7f20*/  BSYNC B1 ;  /* 0x0000000000017941 */ /* 0x000fea0003800000 */
.L_x_130:
        /* <DEDUP_REMOVED lines=12> */
.L_x_133:
[----:B------:R-:W-:Y:S05]  /*7ff0*/  BSYNC B1 ;  /* 0x0000000000017941 */ /* 0x000fea0003800000 */
.L_x_132:
        /* <DEDUP_REMOVED lines=12> */
.L_x_135:
[----:B------:R-:W-:Y:S05]  /*80c0*/  BSYNC B1 ;  /* 0x0000000000017941 */ /* 0x000fea0003800000 */
.L_x_134:
        /* <DEDUP_REMOVED lines=12> */
.L_x_137:
[----:B------:R-:W-:Y:S05]  /*8190*/  BSYNC B1 ;  /* 0x0000000000017941 */ /* 0x000fea0003800000 */
.L_x_136:
        /* <DEDUP_REMOVED lines=12> */
.L_x_139:
[----:B------:R-:W-:Y:S05]  /*8260*/  BSYNC B1 ;  /* 0x0000000000017941 */ /* 0x000fea0003800000 */
.L_x_138:
        /* <DEDUP_REMOVED lines=12> */
.L_x_141:
[----:B------:R-:W-:Y:S05]  /*8330*/  BSYNC B1 ;  /* 0x0000000000017941 */ /* 0x000fea0003800000 */
.L_x_140:
        /* <DEDUP_REMOVED lines=12> */
.L_x_143:
[----:B------:R-:W-:Y:S05]  /*8400*/  BSYNC B1 ;  /* 0x0000000000017941 */ /* 0x000fea0003800000 */
.L_x_142:
        /* <DEDUP_REMOVED lines=12> */
.L_x_145:
[----:B------:R-:W-:Y:S05]  /*84d0*/  BSYNC B1 ;  /* 0x0000000000017941 */ /* 0x000fea0003800000 */
.L_x_144:
        /* <DEDUP_REMOVED lines=12> */
.L_x_147:
[----:B------:R-:W-:Y:S05]  /*85a0*/  BSYNC B1 ;  /* 0x0000000000017941 */ /* 0x000fea0003800000 */
.L_x_146:
        /* <DEDUP_REMOVED lines=12> */
.L_x_149:
[----:B------:R-:W-:Y:S05]  /*8670*/  BSYNC B1 ;  /* 0x0000000000017941 */ /* 0x000fea0003800000 */
.L_x_148:
        /* <DEDUP_REMOVED lines=12> */
.L_x_151:
[----:B------:R-:W-:Y:S05]  /*8740*/  BSYNC B1 ;  /* 0x0000000000017941 */ /* 0x000fea0003800000 */
.L_x_150:
        /* <DEDUP_REMOVED lines=12> */
.L_x_153:
[----:B------:R-:W-:Y:S05]  /*8810*/  BSYNC B1 ;  /* 0x0000000000017941 */ /* 0x000fea0003800000 */
.L_x_152:
        /* <DEDUP_REMOVED lines=12> */
.L_x_155:
[----:B------:R-:W-:Y:S05]  /*88e0*/  BSYNC B1 ;  /* 0x0000000000017941 */ /* 0x000fea0003800000 */
.L_x_154:
        /* <DEDUP_REMOVED lines=12> */
.L_x_157:
[----:B------:R-:W-:Y:S05]  /*89b0*/  BSYNC B1 ;  /* 0x0000000000017941 */ /* 0x000fea0003800000 */
.L_x_156:
        /* <DEDUP_REMOVED lines=12> */
.L_x_159:
[----:B------:R-:W-:Y:S05]  /*8a80*/  BSYNC B1 ;  /* 0x0000000000017941 */ /* 0x000fea0003800000 */
.L_x_158:
        /* <DEDUP_REMOVED lines=12> */
.L_x_161:
[----:B------:R-:W-:Y:S05]  /*8b50*/  BSYNC B1 ;  /* 0x0000000000017941 */ /* 0x000fea0003800000 */
.L_x_160:
        /* <DEDUP_REMOVED lines=12> */
.L_x_163:
[----:B------:R-:W-:Y:S05]  /*8c20*/  BSYNC B1 ;  /* 0x0000000000017941 */ /* 0x000fea0003800000 */
.L_x_162:
[----:B-----5:R-:W-:Y:S01]  /*8c30*/  LOP3.LUT R44, R44, 0xff, RZ, 0xc0, !PT ;  /* 0x000000ff2c2c7812 */ /* 0x020fe200078ec0ff */
[----:B------:R-:W-:Y:S01]  /*8c40*/  BSSY B1, `(.L_x_164) ;  /* 0x000000b000017945 */ /* 0x000fe20003800000 */
[----:B------:R-:W-:Y:S02]  /*8c50*/  ISETP.LT.OR P3, PT, R41, 0x79, !P2 ;  /* 0x000000792900780c */ /* 0x000fe40005761670 */
[----:B------:R-:W-:Y:S02]  /*8c60*/  F2FP.F16.E5M2.UNPACK_B R44, R44 ;  /* 0x0000002cff2c723e */ /* 0x000fe400020004ff */
[----:B0-2---:R-:W-:-:S03]  /*8c70*/  PRMT R32, RZ, 0x7610, R32 ;  /* 0x00007610ff207816 */ /* 0x005fc60000000020 */
[----:B------:R-:W-:-:S05]  /*8c80*/  HADD2.F32 R44, -RZ, R44.H0_H0 ;  /* 0x2000002cff2c7230 */ /* 0x000fca0000004100 */
[----:B------:R-:W-:-:S04]  /*8c90*/  FMUL R44, R44, UR21 ;  /* 0x000000152c2c7c20 */ /* 0x000fc80008400000 */
[----:B------:R-:W-:-:S05]  /*8ca0*/  FFMA R44, R165, UR20, R44 ;  /* 0x00000014a52c7c23 */ /* 0x000fca000800002c */
[----:B------:R-:W-:-:S05]  /*8cb0*/  F2FP.SATFINITE.E5M2.F32.PACK_AB_MERGE_C R33, RZ, R44, RZ ;  /* 0x0000002cff21723e */ /* 0x000fca00048060ff */
[----:B------:R0:W-:Y:S01]  /*8cc0*/  @!P1 STG.E.U8 desc[UR14][R24.64+0x79], R33 ;  /* 0x0000792118009986 */ /* 0x0001e2000c10110e */
[----:B------:R-:W-:Y:S05]  /*8cd0*/  @P3 BRA `(.L_x_165) ;  /* 0x0000000000043947 */ /* 0x000fea0003800000 */
[----:B------:R2:W5:Y:S02]  /*8ce0*/  LDG.E.U8 R32, desc[UR14][R34.64+0x78] ;  /* 0x0000780e22207981 */ /* 0x000564000c1e1100 */
.L_x_165:
[----:B------:R-:W-:Y:S05]  /*8cf0*/  BSYNC B1 ;  /* 0x0000000000017941 */ /* 0x000fea0003800000 */
.L_x_164:
[----:B-----5:R-:W-:Y:S01]  /*8d00*/  LOP3.LUT R32, R32, 0xff, RZ, 0xc0, !PT ;  /* 0x000000ff20207812 */ /* 0x020fe200078ec0ff */
[----:B------:R-:W-:Y:S01]  /*8d10*/  BSSY B1, `(.L_x_166) ;  /* 0x000000b000017945 */ /* 0x000fe20003800000 */
[----:B------:R-:W-:Y:S02]  /*8d20*/  ISETP.LT.OR P2, PT, R41, 0x7a, !P2 ;  /* 0x0000007a2900780c */ /* 0x000fe40005741670 */
[----:B------:R-:W-:Y:S02]  /*8d30*/  F2FP.F16.E5M2.UNPACK_B R32, R32 ;  /* 0x00000020ff20723e */ /* 0x000fe400020004ff */
[----:B01--4-:R-:W-:-:S03]  /*8d40*/  PRMT R24, RZ, 0x7610, R24 ;  /* 0x00007610ff187816 */ /* 0x013fc60000000018 */
[----:B------:R-:W-:-:S05]  /*8d50*/  HADD2.F32 R32, -RZ, R32.H0_H0 ;  /* 0x20000020ff207230 */ /* 0x000fca0000004100 */
[----:B------:R-:W-:-:S04]  /*8d60*/  FMUL R25, R32, UR21 ;  /* 0x0000001520197c20 */ /* 0x000fc80008400000 */
[----:B------:R-:W-:-:S05]  /*8d70*/  FFMA R25, R164, UR20, R25 ;  /* 0x00000014a4197c23 */ /* 0x000fca0008000019 */
[----:B------:R-:W-:-:S05]  /*8d80*/  F2FP.SATFINITE.E5M2.F32.PACK_AB_MERGE_C R25, RZ, R25, RZ ;  /* 0x00000019ff19723e */ /* 0x000fca00048060ff */
[----:B------:R0:W-:Y:S01]  /*8d90*/  @!P3 STG.E.U8 desc[UR14][R26.64+0x78], R25 ;  /* 0x000078191a00b986 */ /* 0x0001e2000c10110e */
[----:B------:R-:W-:Y:S05]  /*8da0*/  @P2 BRA `(.L_x_167) ;  /* 0x0000000000042947 */ /* 0x000fea0003800000 */
[----:B------:R1:W5:Y:S02]  /*8db0*/  LDG.E.U8 R24, desc[UR14][R34.64+0x79] ;  /* 0x0000790e22187981 */ /* 0x000364000c1e1100 */
.L_x_167:
[----:B------:R-:W-:Y:S05]  /*8dc0*/  BSYNC B1 ;  /* 0x0000000000017941 */ /* 0x000fea0003800000 */
.L_x_166:
[----:B-----5:R-:W-:Y:S01]  /*8dd0*/  LOP3.LUT R24, R24, 0xff, RZ, 0xc0, !PT ;  /* 0x000000ff18187812 */ /* 0x020fe200078ec0ff */
[----:B------:R-:W-:Y:S01]  /*8de0*/  BSSY B1, `(.L_x_168) ;  /* 0x0000013000017945 */ /* 0x000fe20003800000 */
[----:B------:R-:W-:Y:S02]  /*8df0*/  IADD3 R33, P1, R43, 0x80, RZ ;  /* 0x000000802b217810 */ /* 0x000fe40007f3e0ff */
[----:B------:R-:W-:-:S03]  /*8e00*/  F2FP.F16.E5M2.UNPACK_B R24, R24 ;  /* 0x00000018ff18723e */ /* 0x000fc600020004ff */
[----:B0-----:R-:W-:Y:S01]  /*8e10*/  IMAD.X R25, RZ, RZ, R39, P1 ;  /* 0x000000ffff197224 */ /* 0x001fe200008e0627 */
[----:B------:R-:W-:Y:S01]  /*8e20*/  ISETP.GE.AND P1, PT, R42, 0x81, PT ;  /* 0x000000812a00780c */ /* 0x000fe20003f26270 */
[----:B------:R-:W-:Y:S02]  /*8e30*/  HADD2.F32 R24, -RZ, R24.H0_H0 ;  /* 0x20000018ff187230 */ /* 0x000fe40000004100 */
[----:B-123--:R-:W-:Y:S01]  /*8e40*/  IMAD R34, R25, UR6, RZ ;  /* 0x0000000619227c24 */ /* 0x00efe2000f8e02ff */
        /* <DEDUP_REMOVED lines=12> */
.L_x_169:
[----:B------:R-:W-:Y:S05]  /*8f10*/  BSYNC B1 ;  /* 0x0000000000017941 */ /* 0x000fea0003800000 */
.L_x_168:
[----:B-----5:R-:W-:Y:S01]  /*8f20*/  LOP3.LUT R32, R32, 0xff, RZ, 0xc0, !PT ;  /* 0x000000ff20207812 */ /* 0x020fe200078ec0ff */
[----:B------:R-:W-:Y:S01]  /*8f30*/  BSSY B1, `(.L_x_170) ;  /* 0x000000b000017945 */ /* 0x000fe20003800000 */
[----:B------:R-:W-:Y:S02]  /*8f40*/  ISETP.LT.OR P3, PT, R41, 0x2, !P1 ;  /* 0x000000022900780c */ /* 0x000fe40004f61670 */
[----:B------:R-:W-:Y:S02]  /*8f50*/  F2FP.F16.E5M2.UNPACK_B R32, R32 ;  /* 0x00000020ff20723e */ /* 0x000fe400020004ff */
[----:B0-----:R-:W-:-:S03]  /*8f60*/  PRMT R26, RZ, 0x7610, R26 ;  /* 0x00007610ff1a7816 */ /* 0x001fc6000000001a */
[----:B------:R-:W-:-:S05]  /*8f70*/  HADD2.F32 R32, -RZ, R32.H0_H0 ;  /* 0x20000020ff207230 */ /* 0x000fca0000004100 */
[----:B------:R-:W-:-:S04]  /*8f80*/  FMUL R27, R32, UR21 ;  /* 0x00000015201b7c20 */ /* 0x000fc80008400000 */
[----:B------:R-:W-:-:S05]  /*8f90*/  FFMA R27, R162, UR20, R27 ;  /* 0x00000014a21b7c23 */ /* 0x000fca000800001b */
[----:B------:R-:W-:-:S05]  /*8fa0*/  F2FP.SATFINITE.E5M2.F32.PACK_AB_MERGE_C R27, RZ, R27, RZ ;  /* 0x0000001bff1b723e */ /* 0x000fca00048060ff */
[----:B------:R0:W-:Y:S01]  /*8fb0*/  @!P5 STG.E.U8 desc[UR14][R30.64], R27 ;  /* 0x0000001b1e00d986 */ /* 0x0001e2000c10110e */
[----:B------:R-:W-:Y:S05]  /*8fc0*/  @P3 BRA `(.L_x_171) ;  /* 0x0000000000043947 */ /* 0x000fea0003800000 */
[----:B------:R2:W5:Y:S02]  /*8fd0*/  LDG.E.U8 R26, desc[UR14][R24.64+0x1] ;  /* 0x0000010e181a7981 */ /* 0x000564000c1e1100 */
.L_x_171:
[----:B------:R-:W-:Y:S05]  /*8fe0*/  BSYNC B1 ;  /* 0x0000000000017941 */ /* 0x000fea0003800000 */
.L_x_170:
[----:B-----5:R-:W-:Y:S01]  /*8ff0*/  LOP3.LUT R26, R26, 0xff, RZ, 0xc0, !PT ;  /* 0x000000ff1a1a7812 */ /* 0x020fe200078ec0ff */
[----:B------:R-:W-:Y:S01]  /*9000*/  BSSY B1, `(.L_x_172) ;  /* 0x0000013000017945 */ /* 0x000fe20003800000 */
[----:B------:R-:W-:Y:S02]  /*9010*/  IADD3 R43, P2, R43, 0x88, RZ ;  /* 0x000000882b2b7810 */ /* 0x000fe40007f5e0ff */
[----:B------:R-:W-:Y:S02]  /*9020*/  F2FP.F16.E5M2.UNPACK_B R26, R26 ;  /* 0x0000001aff1a723e */ /* 0x000fe400020004ff */
[----:B------:R-:W-:Y:S01]  /*9030*/  PRMT R32, RZ, 0x7610, R32 ;  /* 0x00007610ff207816 */ /* 0x000fe20000000020 */
[----:B------:R-:W-:Y:S01]  /*9040*/  IMAD.X R38, RZ, RZ, R39, P2 ;  /* 0x000000ffff267224 */ /* 0x000fe200010e0627 */
[----:B------:R-:W-:Y:S01]  /*9050*/  ISETP.GE.AND P2, PT, R42, 0x89, PT ;  /* 0x000000892a00780c */ /* 0x000fe20003f46270 */
[----:B------:R-:W-:Y:S02]  /*9060*/  HADD2.F32 R26, -RZ, R26.H0_H0 ;  /* 0x2000001aff1a7230 */ /* 0x000fe40000004100 */
[----:B------:R-:W-:Y:S01]  /*9070*/  IMAD R38, R38, UR6, RZ ;  /* 0x0000000626267c24 */ /* 0x000fe2000f8e02ff */
[----:B------:R-:W-:Y:S01]  /*9080*/  ISETP.LT.OR P5, PT, R41, 0x1, !P2 ;  /* 0x000000012900780c */ /* 0x000fe200057a1670 */
[----:B------:R-:W-:-:S04]  /*9090*/  IMAD.WIDE.U32 R36, R43, UR6, R36 ;  /* 0x000000062b247c25 */ /* 0x000fc8000f8e0024 */
[----:B------:R-:W-:Y:S01]  /*90a0*/  FMUL R26, R26, UR21 ;  /* 0x000000151a1a7c20 */ /* 0x000fe20008400000 */
[----:B------:R-:W-:-:S03]  /*90b0*/  IMAD R43, R43, UR7, R38 ;  /* 0x000000072b2b7c24 */ /* 0x000fc6000f8e0226 */
[----:B------:R-:W-:Y:S01]  /*90c0*/  FFMA R161, R161, UR20, R26 ;  /* 0x00000014a1a17c23 */ /* 0x000fe2000800001a */
[----:B------:R-:W-:-:S04]  /*90d0*/  IADD3 R26, P6, R36, UR10, RZ ;  /* 0x0000000a241a7c10 */ /* 0x000fc8000ffde0ff */
[----:B------:R-:W-:Y:S02]  /*90e0*/  F2FP.SATFINITE.E5M2.F32.PACK_AB_MERGE_C R161, RZ, R161, RZ ;  /* 0x000000a1ffa1723e */ /* 0x000fe400048060ff */
[----:B0-----:R-:W-:-:S03]  /*90f0*/  IADD3.X R27, R37, UR11, R43, P6, !PT ;  /* 0x0000000b251b7c10 */ /* 0x001fc6000b7fe42b */
[----:B------:R0:W-:Y:S01]  /*9100*/  @!P3 STG.E.U8 desc[UR14][R30.64+0x1], R161 ;  /* 0x000001a11e00b986 */ /* 0x0001e2000c10110e */
[----:B------:R-:W-:Y:S05]  /*9110*/  @P5 BRA `(.L_x_173) ;  /* 0x0000000000045947 */ /* 0x000fea0003800000 */
[----:B------:R3:W5:Y:S02]  /*9120*/  LDG.E.U8 R32, desc[UR14][R26.64] ;  /* 0x0000000e1a207981 */ /* 0x000764000c1e1100 */
.L_x_173:
[----:B------:R-:W-:Y:S05]  /*9130*/  BSYNC B1 ;  /* 0x0000000000017941 */ /* 0x000fea0003800000 */
.L_x_172:
        /* <DEDUP_REMOVED lines=12> */
.L_x_175:
[----:B------:R-:W-:Y:S05]  /*9200*/  BSYNC B1 ;  /* 0x0000000000017941 */ /* 0x000fea0003800000 */
.L_x_174:
        /* <DEDUP_REMOVED lines=12> */
.L_x_177:
[----:B------:R-:W-:Y:S05]  /*92d0*/  BSYNC B1 ;  /* 0x0000000000017941 */ /* 0x000fea0003800000 */
.L_x_176:
        /* <DEDUP_REMOVED lines=12> */
.L_x_179:
[----:B------:R-:W-:Y:S05]  /*93a0*/  BSYNC B1 ;  /* 0x0000000000017941 */ /* 0x000fea0003800000 */
.L_x_178:
        /* <DEDUP_REMOVED lines=12> */
.L_x_181:
[----:B------:R-:W-:Y:S05]  /*9470*/  BSYNC B1 ;  /* 0x0000000000017941 */ /* 0x000fea0003800000 */
.L_x_180:
        /* <DEDUP_REMOVED lines=12> */
.L_x_183:
[----:B------:R-:W-:Y:S05]  /*9540*/  BSYNC B1 ;  /* 0x0000000000017941 */ /* 0x000fea0003800000 */
.L_x_182:
        /* <DEDUP_REMOVED lines=12> */
.L_x_185:
[----:B------:R-:W-:Y:S05]  /*9610*/  BSYNC B1 ;  /* 0x0000000000017941 */ /* 0x000fea0003800000 */
.L_x_184:
        /* <DEDUP_REMOVED lines=12> */
.L_x_187:
[----:B------:R-:W-:Y:S05]  /*96e0*/  BSYNC B1 ;  /* 0x0000000000017941 */ /* 0x000fea0003800000 */
.L_x_186:
        /* <DEDUP_REMOVED lines=12> */
.L_x_189:
[----:B------:R-:W-:Y:S05]  /*97b0*/  BSYNC B1 ;  /* 0x0000000000017941 */ /* 0x000fea0003800000 */
.L_x_188:
        /* <DEDUP_REMOVED lines=12> */
.L_x_191:
[----:B------:R-:W-:Y:S05]  /*9880*/  BSYNC B1 ;  /* 0x0000000000017941 */ /* 0x000fea0003800000 */
.L_x_190:
[----:B-----5:R-:W-:Y:S01]  /*9890*/  LOP3.LUT R32, R32, 0xff, RZ, 0xc0, !PT ;  /* 0x000000ff20207812 */ /* 0x020fe200078ec0ff */
[----:B------:R-:W-:Y:S01]  /*98a0*/  BSSY B1, `(.L_x_192) ;  /* 0x000000b000017945 */ /* 0x000fe20003800000 */
[----:B------:R-:W-:Y:S02]  /*98b0*/  ISETP.LT.OR P5, PT, R41, 0x19, !P1 ;  /* 0x000000192900780c */ /* 0x000fe40004fa1670 */
[----:B------:R-:W-:-:S05]  /*98c0*/  F2FP.F16.E5M2.UNPACK_B R32, R32 ;  /* 0x00000020ff20723e */ /* 0x000fca00020004ff */
[----:B------:R-:W-:-:S05]  /*98d0*/  HADD2.F32 R32, -RZ, R32.H0_H0 ;  /* 0x20000020ff207230 */ /* 0x000fca0000004100 */
[----:B------:R-:W-:-:S04]  /*98e0*/  FMUL R32, R32, UR21 ;  /* 0x0000001520207c20 */ /* 0x000fc80008400000 */
[----:B------:R-:W-:Y:S01]  /*98f0*/  FFMA R32, R23, UR20, R32 ;  /* 0x0000001417207c23 */ /* 0x000fe20008000020 */
[----:B------:R-:W-:-:S04]  /*9900*/  PRMT R23, RZ, 0x7610, R23 ;  /* 0x00007610ff177816 */ /* 0x000fc80000000017 */
[----:B----4-:R-:W-:-:S05]  /*9910*/  F2FP.SATFINITE.E5M2.F32.PACK_AB_MERGE_C R33, RZ, R32, RZ ;  /* 0x00000020ff21723e */ /* 0x010fca00048060ff */
[----:B------:R4:W-:Y:S01]  /*9920*/  @!P3 STG.E.U8 desc[UR14][R28.64+0x11], R33 ;  /* 0x000011211c00b986 */ /* 0x0009e2000c10110e */
[----:B------:R-:W-:Y:S05]  /*9930*/  @P5 BRA `(.L_x_193) ;  /* 0x0000000000045947 */ /* 0x000fea0003800000 */
[----:B------:R0:W5:Y:S02]  /*9940*/  LDG.E.U8 R23, desc[UR14][R24.64+0x18] ;  /* 0x0000180e18177981 */ /* 0x000164000c1e1100 */
.L_x_193:
[----:B------:R-:W-:Y:S05]  /*9950*/  BSYNC B1 ;  /* 0x0000000000017941 */ /* 0x000fea0003800000 */
.L_x_192:
        /* <DEDUP_REMOVED lines=8> */
[----:B------:R-:W-:-:S05]  /*99e0*/  F2FP.SATFINITE.E5M2.F32.PACK_AB_MERGE_C R23, RZ, R23, RZ ;  /* 0x00000017ff17723e */ /* 0x000fca00048060ff */
[----:B------:R0:W-:Y:S01]  /*99f0*/  @!P5 STG.E.U8 desc[UR14][R30.64+0x18], R23 ;  /* 0x000018171e00d986 */ /* 0x0001e2000c10110e */
[----:B------:R-:W-:Y:S05]  /*9a00*/  @P3 BRA `(.L_x_195) ;  /* 0x0000000000043947 */ /* 0x000fea0003800000 */
[----:B------:R0:W5:Y:S02]  /*9a10*/  LDG.E.U8 R22, desc[UR14][R24.64+0x19] ;  /* 0x0000190e18167981 */ /* 0x000164000c1e1100 */
.L_x_195:
[----:B------:R-:W-:Y:S05]  /*9a20*/  BSYNC B1 ;  /* 0x0000000000017941 */ /* 0x000fea0003800000 */
.L_x_194:
        /* <DEDUP_REMOVED lines=8> */
[----:B0-----:R-:W-:-:S05]  /*9ab0*/  F2FP.SATFINITE.E5M2.F32.PACK_AB_MERGE_C R23, RZ, R22, RZ ;  /* 0x00000016ff17723e */ /* 0x001fca00048060ff */
[----:B------:R0:W-:Y:S01]  /*9ac0*/  @!P3 STG.E.U8 desc[UR14][R30.64+0x19], R23 ;  /* 0x000019171e00b986 */ /* 0x0001e2000c10110e */
[----:B------:R-:W-:Y:S05]  /*9ad0*/  @P5 BRA `(.L_x_197) ;  /* 0x0000000000045947 */ /* 0x000fea0003800000 */
[----:B------:R0:W5:Y:S02]  /*9ae0*/  LDG.E.U8 R21, desc[UR14][R26.64+0x18] ;  /* 0x0000180e1a157981 */ /* 0x000164000c1e1100 */
.L_x_197:
[----:B------:R-:W-:Y:S05]  /*9af0*/  BSYNC B1 ;  /* 0x0000000000017941 */ /* 0x000fea0003800000 */
.L_x_196:
        /* <DEDUP_REMOVED lines=12> */
.L_x_199:
[----:B------:R-:W-:Y:S05]  /*9bc0*/  BSYNC B1 ;  /* 0x0000000000017941 */ /* 0x000fea0003800000 */
.L_x_198:
        /* <DEDUP_REMOVED lines=12> */
.L_x_201:
[----:B------:R-:W-:Y:S05]  /*9c90*/  BSYNC B1 ;  /* 0x0000000000017941 */ /* 0x000fea0003800000 */
.L_x_200:
        /* <DEDUP_REMOVED lines=12> */
.L_x_203:
[----:B------:R-:W-:Y:S05]  /*9d60*/  BSYNC B1 ;  /* 0x0000000000017941 */ /* 0x000fea0003800000 */
.L_x_202:
        /* <DEDUP_REMOVED lines=12> */
.L_x_205:
[----:B------:R-:W-:Y:S05]  /*9e30*/  BSYNC B1 ;  /* 0x0000000000017941 */ /* 0x000fea0003800000 */
.L_x_204:
        /* <DEDUP_REMOVED lines=12> */
.L_x_207:
[----:B------:R-:W-:Y:S05]  /*9f00*/  BSYNC B1 ;  /* 0x0000000000017941 */ /* 0x000fea0003800000 */
.L_x_206:
        /* <DEDUP_REMOVED lines=12> */
.L_x_209:
[----:B------:R-:W-:Y:S05]  /*9fd0*/  BSYNC B1 ;  /* 0x0000000000017941 */ /* 0x000fea0003800000 */
.L_x_208:
        /* <DEDUP_REMOVED lines=12> */
.L_x_211:
[----:B------:R-:W-:Y:S05]  /*a0a0*/  BSYNC B1 ;  /* 0x0000000000017941 */ /* 0x000fea0003800000 */
.L_x_210:
        /* <DEDUP_REMOVED lines=12> */
.L_x_213:
[----:B------:R-:W-:Y:S05]  /*a170*/  BSYNC B1 ;  /* 0x0000000000017941 */ /* 0x000fea0003800000 */
.L_x_212:
        /* <DEDUP_REMOVED lines=12> */
.L_x_215:
[----:B------:R-:W-:Y:S05]  /*a240*/  BSYNC B1 ;  /* 0x0000000000017941 */ /* 0x000fea0003800000 */
.L_x_214:
        /* <DEDUP_REMOVED lines=12> */
.L_x_217:
[----:B------:R-:W-:Y:S05]  /*a310*/  BSYNC B1 ;  /* 0x0000000000017941 */ /* 0x000fea0003800000 */
.L_x_216:
        /* <DEDUP_REMOVED lines=12> */
.L_x_219:
[----:B------:R-:W-:Y:S05]  /*a3e0*/  BSYNC B1 ;  /* 0x0000000000017941 */ /* 0x000fea0003800000 */
.L_x_218:
        /* <DEDUP_REMOVED lines=12> */
.L_x_221:
[----:B------:R-:W-:Y:S05]  /*a4b0*/  BSYNC B1 ;  /* 0x0000000000017941 */ /* 0x000fea0003800000 */
.L_x_220:
        /* <DEDUP_REMOVED lines=12> */
.L_x_223:
[----:B------:R-:W-:Y:S05]  /*a580*/  BSYNC B1 ;  /* 0x0000000000017941 */ /* 0x000fea0003800000 */
.L_x_222:
        /* <DEDUP_REMOVED lines=12> */
.L_x_225:
[----:B------:R-:W-:Y:S05]  /*a650*/  BSYNC B1 ;  /* 0x0000000000017941 */ /* 0x000fea0003800000 */
.L_x_224:
        /* <DEDUP_REMOVED lines=12> */
.L_x_227:
[----:B------:R-:W-:Y:S05]  /*a720*/  BSYNC B1 ;  /* 0x0000000000017941 */ /* 0x000fea0003800000 */
.L_x_226:
        /* <DEDUP_REMOVED lines=12> */
.L_x_229:
[----:B------:R-:W-:Y:S05]  /*a7f0*/  BSYNC B1 ;  /* 0x0000000000017941 */ /* 0x000fea0003800000 */
.L_x_228:
        /* <DEDUP_REMOVED lines=12> */
.L_x_231:
[----:B------:R-:W-:Y:S05]  /*a8c0*/  BSYNC B1 ;  /* 0x0000000000017941 */ /* 0x000fea0003800000 */
.L_x_230:
        /* <DEDUP_REMOVED lines=12> */
.L_x_233:
[----:B------:R-:W-:Y:S05]  /*a990*/  BSYNC B1 ;  /* 0x0000000000017941 */ /* 0x000fea0003800000 */
.L_x_232:
        /* <DEDUP_REMOVED lines=12> */
.L_x_235:
[----:B------:R-:W-:Y:S05]  /*aa60*/  BSYNC B1 ;  /* 0x0000000000017941 */ /* 0x000fea0003800000 */
.L_x_234:
[----:B-----5:R-:W-:Y:S01]  /*aa70*/  LOP3.LUT R2, R2, 0xff, RZ, 0xc0, !PT ;  /* 0x000000ff02027812 */ /* 0x020fe200078ec0ff */
[----:B------:R-:W-:Y:S01]  /*aa80*/  BSSY B1, `(.L_x_236) ;  /* 0x000000b000017945 */ /* 0x000fe20003800000 */
[----:B------:R-:W-:Y:S02]  /*aa90*/  ISETP.LT.OR P5, PT, R41, 0x41, !P2 ;  /* 0x000000412900780c */ /* 0x000fe400057a1670 */
[----:B------:R-:W-:-:S05]  /*aaa0*/  F2FP.F16.E5M2.UNPACK_B R2, R2 ;  /* 0x00000002ff02723e */ /* 0x000fca00020004ff */
[----:B------:R-:W-:-:S05]  /*aab0*/  HADD2.F32 R2, -RZ, R2.H0_H0 ;  /* 0x20000002ff027230 */ /* 0x000fca0000004100 */
[----:B0-----:R-:W-:-:S04]  /*aac0*/  FMUL R3, R2, UR21 ;  /* 0x0000001502037c20 */ /* 0x001fc80008400000 */
[----:B------:R-:W-:Y:S01]  /*aad0*/  FFMA R3, R0, UR20, R3 ;  /* 0x0000001400037c23 */ /* 0x000fe20008000003 */
[----:B------:R-:W-:-:S04]  /*aae0*/  PRMT R0, RZ, 0x7610, R0 ;  /* 0x00007610ff007816 */ /* 0x000fc80000000000 */
[----:B------:R-:W-:-:S05]  /*aaf0*/  F2FP.SATFINITE.E5M2.F32.PACK_AB_MERGE_C R3, RZ, R3, RZ ;  /* 0x00000003ff03723e */ /* 0x000fca00048060ff */
[----:B------:R0:W-:Y:S01]  /*ab00*/  @!P3 STG.E.U8 desc[UR14][R30.64+0x41], R3 ;  /* 0x000041031e00b986 */ /* 0x0001e2000c10110e */
[----:B------:R-:W-:Y:S05]  /*ab10*/  @P5 BRA `(.L_x_237) ;  /* 0x0000000000045947 */ /* 0x000fea0003800000 */
[----:B------:R0:W5:Y:S02]  /*ab20*/  LDG.E.U8 R0, desc[UR14][R26.64+0x40] ;  /* 0x0000400e1a007981 */ /* 0x000164000c1e1100 */
.L_x_237:
[----:B------:R-:W-:Y:S05]  /*ab30*/  BSYNC B1 ;  /* 0x0000000000017941 */ /* 0x000fea0003800000 */
.L_x_236:
[----:B------:R-:W2:Y:S01]  /*ab40*/  LDL.LU R2, [R1] ;  /* 0x0000000001027983 */ /* 0x000ea20000300800 */
[----:B-----5:R-:W-:Y:S01]  /*ab50*/  LOP3.LUT R0, R0, 0xff, RZ, 0xc0, !PT ;  /* 0x000000ff00007812 */ /* 0x020fe200078ec0ff */
[----:B------:R-:W-:Y:S01]  /*ab60*/  BSSY B1, `(.L_x_238) ;  /* 0x000000b000017945 */ /* 0x000fe20003800000 */
[----:B------:R-:W-:Y:S02]  /*ab70*/  ISETP.LT.OR P3, PT, R41, 0x42, !P2 ;  /* 0x000000422900780c */ /* 0x000fe40005761670 */
[----:B------:R-:W-:-:S05]  /*ab80*/  F2FP.F16.E5M2.UNPACK_B R0, R0 ;  /* 0x00000000ff00723e */ /* 0x000fca00020004ff */
[----:B------:R-:W-:-:S05]  /*ab90*/  HADD2.F32 R0, -RZ, R0.H0_H0 ;  /* 0x20000000ff007230 */ /* 0x000fca0000004100 */
[----:B------:R-:W-:-:S04]  /*aba0*/  FMUL R0, R0, UR21 ;  /* 0x0000001500007c20 */ /* 0x000fc80008400000 */
[----:B--2---:R-:W-:-:S05]  /*abb0*/  FFMA R0, R2, UR20, R0 ;  /* 0x0000001402007c23 */ /* 0x004fca0008000000 */
[----:B0-----:R-:W-:Y:S02]  /*abc0*/  F2FP.SATFINITE.E5M2.F32.PACK_AB_MERGE_C R3, RZ, R0, RZ ;  /* 0x00000000ff03723e */ /* 0x001fe400048060ff */
[----:B------:R-:W-:-:S03]  /*abd0*/  PRMT R0, RZ, 0x7610, R0 ;  /* 0x00007610ff007816 */ /* 0x000fc60000000000 */
[----:B------:R0:W-:Y:S01]  /*abe0*/  @!P5 STG.E.U8 desc[UR14][R28.64+0x40], R3 ;  /* 0x000040031c00d986 */ /* 0x0001e2000c10110e */
[----:B------:R-:W-:Y:S05]  /*abf0*/  @P3 BRA `(.L_x_239) ;  /* 0x0000000000043947 */ /* 0x000fea0003800000 */
[----:B------:R2:W5:Y:S02]  /*ac00*/  LDG.E.U8 R0, desc[UR14][R26.64+0x41] ;  /* 0x0000410e1a007981 */ /* 0x000564000c1e1100 */
.L_x_239:
[----:B------:R-:W-:Y:S05]  /*ac10*/  BSYNC B1 ;  /* 0x0000000000017941 */ /* 0x000fea0003800000 */
.L_x_238:
[----:B------:R-:W3:Y:S01]  /*ac20*/  LDL.LU R2, [R1+0x4] ;  /* 0x0000040001027983 */ /* 0x000ee20000300800 */
[----:B-----5:R-:W-:Y:S01]  /*ac30*/  LOP3.LUT R0, R0, 0xff, RZ, 0xc0, !PT ;  /* 0x000000ff00007812 */ /* 0x020fe200078ec0ff */
[----:B------:R-:W-:Y:S01]  /*ac40*/  BSSY B1, `(.L_x_240) ;  /* 0x000000b000017945 */ /* 0x000fe20003800000 */
[----:B------:R-:W-:Y:S02]  /*ac50*/  ISETP.LT.OR P5, PT, R41, 0x49, !P1 ;  /* 0x000000492900780c */ /* 0x000fe40004fa1670 */
[----:B------:R-:W-:-:S05]  /*ac60*/  F2FP.F16.E5M2.UNPACK_B R0, R0 ;  /* 0x00000000ff00723e */ /* 0x000fca00020004ff */
[----:B------:R-:W-:-:S05]  /*ac70*/  HADD2.F32 R0, -RZ, R0.H0_H0 ;  /* 0x20000000ff007230 */ /* 0x000fca0000004100 */
[----:B------:R-:W-:-:S04]  /*ac80*/  FMUL R0, R0, UR21 ;  /* 0x0000001500007c20 */ /* 0x000fc80008400000 */
[----:B---3--:R-:W-:-:S05]  /*ac90*/  FFMA R0, R2, UR20, R0 ;  /* 0x0000001402007c23 */ /* 0x008fca0008000000 */
[----:B0-----:R-:W-:Y:S02]  /*aca0*/  F2FP.SATFINITE.E5M2.F32.PACK_AB_MERGE_C R3, RZ, R0, RZ ;  /* 0x00000000ff03723e */ /* 0x001fe400048060ff */
[----:B------:R-:W-:-:S03]  /*acb0*/  PRMT R0, RZ, 0x7610, R0 ;  /* 0x00007610ff007816 */ /* 0x000fc60000000000 */
[----:B------:R0:W-:Y:S01]  /*acc0*/  @!P3 STG.E.U8 desc[UR14][R28.64+0x41], R3 ;  /* 0x000041031c00b986 */ /* 0x0001e2000c10110e */
[----:B------:R-:W-:Y:S05]  /*acd0*/  @P5 BRA `(.L_x_241) ;  /* 0x0000000000045947 */ /* 0x000fea0003800000 */
[----:B------:R3:W5:Y:S02]  /*ace0*/  LDG.E.U8 R0, desc[UR14][R24.64+0x48] ;  /* 0x0000480e18007981 */ /* 0x000764000c1e1100 */
.L_x_241:
[----:B------:R-:W-:Y:S05]  /*acf0*/  BSYNC B1 ;  /* 0x0000000000017941 */ /* 0x000fea0003800000 */
.L_x_240:
[----:B------:R-:W2:Y:S01]  /*ad00*/  LDL.LU R2, [R1+0x8] ;  /* 0x0000080001027983 */ /* 0x000ea20000300800 */
        /* <DEDUP_REMOVED lines=12> */
.L_x_243:
[----:B------:R-:W-:Y:S05]  /*add0*/  BSYNC B1 ;  /* 0x0000000000017941 */ /* 0x000fea0003800000 */
.L_x_242:
        /* <DEDUP_REMOVED lines=13> */
.L_x_245:
[----:B------:R-:W-:Y:S05]  /*aeb0*/  BSYNC B1 ;  /* 0x0000000000017941 */ /* 0x000fea0003800000 */
.L_x_244:
        /* <DEDUP_REMOVED lines=13> */
.L_x_247:
[----:B------:R-:W-:Y:S05]  /*af90*/  BSYNC B1 ;  /* 0x0000000000017941 */ /* 0x000fea0003800000 */
.L_x_246:
        /* <DEDUP_REMOVED lines=13> */
.L_x_249:
[----:B------:R-:W-:Y:S05]  /*b070*/  BSYNC B1 ;  /* 0x0000000000017941 */ /* 0x000fea0003800000 */
.L_x_248:
        /* <DEDUP_REMOVED lines=13> */
.L_x_251:
[----:B------:R-:W-:Y:S05]  /*b150*/  BSYNC B1 ;  /* 0x0000000000017941 */ /* 0x000fea0003800000 */
.L_x_250:
        /* <DEDUP_REMOVED lines=13> */
.L_x_253:
[----:B------:R-:W-:Y:S05]  /*b230*/  BSYNC B1 ;  /* 0x0000000000017941 */ /* 0x000fea0003800000 */
.L_x_252:
        /* <DEDUP_REMOVED lines=13> */
.L_x_255:
[----:B------:R-:W-:Y:S05]  /*b310*/  BSYNC B1 ;  /* 0x0000000000017941 */ /* 0x000fea0003800000 */
.L_x_254:
        /* <DEDUP_REMOVED lines=13> */
.L_x_257:
[----:B------:R-:W-:Y:S05]  /*b3f0*/  BSYNC B1 ;  /* 0x0000000000017941 */ /* 0x000fea0003800000 */
.L_x_256:
        /* <DEDUP_REMOVED lines=13> */
.L_x_259:
[----:B------:R-:W-:Y:S05]  /*b4d0*/  BSYNC B1 ;  /* 0x0000000000017941 */ /* 0x000fea0003800000 */
.L_x_258:
        /* <DEDUP_REMOVED lines=13> */
.L_x_261:
[----:B------:R-:W-:Y:S05]  /*b5b0*/  BSYNC B1 ;  /* 0x0000000000017941 */ /* 0x000fea0003800000 */
.L_x_260:
        /* <DEDUP_REMOVED lines=13> */
.L_x_263:
[----:B------:R-:W-:Y:S05]  /*b690*/  BSYNC B1 ;  /* 0x0000000000017941 */ /* 0x000fea0003800000 */
.L_x_262:
        /* <DEDUP_REMOVED lines=13> */
.L_x_265:
[----:B------:R-:W-:Y:S05]  /*b770*/  BSYNC B1 ;  /* 0x0000000000017941 */ /* 0x000fea0003800000 */
.L_x_264:
        /* <DEDUP_REMOVED lines=13> */
.L_x_267:
[----:B------:R-:W-:Y:S05]  /*b850*/  BSYNC B1 ;  /* 0x0000000000017941 */ /* 0x000fea0003800000 */
.L_x_266:
        /* <DEDUP_REMOVED lines=13> */
.L_x_269:
[----:B------:R-:W-:Y:S05]  /*b930*/  BSYNC B1 ;  /* 0x0000000000017941 */ /* 0x000fea0003800000 */
.L_x_268:
        /* <DEDUP_REMOVED lines=13> */
.L_x_271:
[----:B------:R-:W-:Y:S05]  /*ba10*/  BSYNC B1 ;  /* 0x0000000000017941 */ /* 0x000fea0003800000 */
.L_x_270:
        /* <DEDUP_REMOVED lines=13> */
.L_x_273:
[----:B------:R-:W-:Y:S05]  /*baf0*/  BSYNC B1 ;  /* 0x0000000000017941 */ /* 0x000fea0003800000 */
.L_x_272:
        /* <DEDUP_REMOVED lines=13> */
.L_x_275:
[----:B------:R-:W-:Y:S05]  /*bbd0*/  BSYNC B1 ;  /* 0x0000000000017941 */ /* 0x000fea0003800000 */
.L_x_274:
        /* <DEDUP_REMOVED lines=13> */
.L_x_277:
[----:B------:R-:W-:Y:S05]  /*bcb0*/  BSYNC B1 ;  /* 0x0000000000017941 */ /* 0x000fea0003800000 */
.L_x_276:
        /* <DEDUP_REMOVED lines=13> */
.L_x_279:
[----:B------:R-:W-:Y:S05]  /*bd90*/  BSYNC B1 ;  /* 0x0000000000017941 */ /* 0x000fea0003800000 */
.L_x_278:
        /* <DEDUP_REMOVED lines=13> */
.L_x_281:
[----:B------:R-:W-:Y:S05]  /*be70*/  BSYNC B1 ;  /* 0x0000000000017941 */ /* 0x000fea0003800000 */
.L_x_280:
        /* <DEDUP_REMOVED lines=13> */
.L_x_283:
[----:B------:R-:W-:Y:S05]  /*bf50*/  BSYNC B1 ;  /* 0x0000000000017941 */ /* 0x000fea0003800000 */
.L_x_282:
        /* <DEDUP_REMOVED lines=13> */
.L_x_285:
[----:B------:R-:W-:Y:S05]  /*c030*/  BSYNC B1 ;  /* 0x0000000000017941 */ /* 0x000fea0003800000 */
.L_x_284:
        /* <DEDUP_REMOVED lines=13> */
.L_x_287:
[----:B------:R-:W-:Y:S05]  /*c110*/  BSYNC B1 ;  /* 0x0000000000017941 */ /* 0x000fea0003800000 */
.L_x_286:
        /* <DEDUP_REMOVED lines=13> */
.L_x_289:
[----:B------:R-:W-:Y:S05]  /*c1f0*/  BSYNC B1 ;  /* 0x0000000000017941 */ /* 0x000fea0003800000 */
.L_x_288:
        /* <DEDUP_REMOVED lines=13> */
.L_x_291:
[----:B------:R-:W-:Y:S05]  /*c2d0*/  BSYNC B1 ;  /* 0x0000000000017941 */ /* 0x000fea0003800000 */
.L_x_290:
        /* <DEDUP_REMOVED lines=13> */
.L_x_293:
[----:B------:R-:W-:Y:S05]  /*c3b0*/  BSYNC B1 ;  /* 0x0000000000017941 */ /* 0x000fea0003800000 */
.L_x_292:
        /* <DEDUP_REMOVED lines=13> */
.L_x_295:
[----:B------:R-:W-:Y:S05]  /*c490*/  BSYNC B1 ;  /* 0x0000000000017941 */ /* 0x000fea0003800000 */
.L_x_294:
[----:B------:R-:W-:Y:S05]  /*c4a0*/  @P2 BRA `(.L_x_296) ;  /* 0x0000002000ac2947 */ /* 0x000fea0003800000 */
[----:B------:R-:W2:Y:S01]  /*c4b0*/  LDL.LU R2, [R1+0x74] ;  /* 0x0000740001027983 */ /* 0x000ea20000300800 */
[----:B-----5:R-:W-:-:S04]  /*c4c0*/  LOP3.LUT R0, R0, 0xff, RZ, 0xc0, !PT ;  /* 0x000000ff00007812 */ /* 0x020fc800078ec0ff */
[----:B------:R-:W-:-:S05]  /*c4d0*/  F2FP.F16.E5M2.UNPACK_B R0, R0 ;  /* 0x00000000ff00723e */ /* 0x000fca00020004ff */
[----:B------:R-:W-:-:S05]  /*c4e0*/  HADD2.F32 R0, -RZ, R0.H0_H0 ;  /* 0x20000000ff007230 */ /* 0x000fca0000004100 */
[----:B------:R-:W-:-:S04]  /*c4f0*/  FMUL R0, R0, UR21 ;  /* 0x0000001500007c20 */ /* 0x000fc80008400000 */
[----:B--2---:R-:W-:-:S05]  /*c500*/  FFMA R0, R2, UR20, R0 ;  /* 0x0000001402007c23 */ /* 0x004fca0008000000 */
[----:B0-----:R-:W-:-:S05]  /*c510*/  F2FP.SATFINITE.E5M2.F32.PACK_AB_MERGE_C R3, RZ, R0, RZ ;  /* 0x00000000ff03723e */ /* 0x001fca00048060ff */
[----:B------:R0:W-:Y:S01]  /*c520*/  STG.E.U8 desc[UR14][R28.64+0x79], R3 ;  /* 0x000079031c007986 */ /* 0x0001e2000c10110e */
[----:B------:R-:W-:Y:S05]  /*c530*/  BRA `(.L_x_296) ;  /* 0x0000002000887947 */ /* 0x000fea0003800000 */
.L_x_39:
[C---:B------:R-:W-:Y:S01]  /*c540*/  ISETP.GE.AND P5, PT, R42.reuse, 0x1, PT ;  /* 0x000000012a00780c */ /* 0x040fe20003fa6270 */
[----:B------:R-:W-:Y:S01]  /*c550*/  FMUL R225, R225, UR20 ;  /* 0x00000014e1e17c20 */ /* 0x000fe20008400000 */
[----:B------:R-:W2:Y:S01]  /*c560*/  LDL.LU R227, [R1+0x14] ;  /* 0x0000140001e37983 */ /* 0x000ea20000300800 */
[----:B------:R-:W-:Y:S02]  /*c570*/  ISETP.GE.AND P2, PT, R42, 0x9, PT ;  /* 0x000000092a00780c */ /* 0x000fe40003f46270 */
[C---:B------:R-:W-:Y:S02]  /*c580*/  ISETP.LT.OR P1, PT, R41.reuse, 0x2, !P5 ;  /* 0x000000022900780c */ /* 0x040fe40006f21670 */
[----:B------:R-:W-:Y:S02]  /*c590*/  F2FP.SATFINITE.E5M2.F32.PACK_AB_MERGE_C R225, RZ, R225, RZ ;  /* 0x000000e1ffe1723e */ /* 0x000fe400048060ff */
[C---:B------:R-:W-:Y:S01]  /*c5a0*/  ISETP.LT.OR P3, PT, R41.reuse, 0x1, !P5 ;  /* 0x000000012900780c */ /* 0x040fe20006f61670 */
[----:B------:R-:W-:Y:S01]  /*c5b0*/  FMUL R226, R226, UR20 ;  /* 0x00000014e2e27c20 */ /* 0x000fe20008400000 */
[----:B------:R-:W-:Y:S01]  /*c5c0*/  ISETP.LT.OR P6, PT, R41, 0x1, !P2 ;  /* 0x000000012900780c */ /* 0x000fe200057c1670 */
[----:B------:R-:W-:Y:S01]  /*c5d0*/  FMUL R223, R223, UR20 ;  /* 0x00000014dfdf7c20 */ /* 0x000fe20008400000 */
[----:B------:R-:W-:-:S05]  /*c5e0*/  FMUL R224, R224, UR20 ;  /* 0x00000014e0e07c20 */ /* 0x000fca0008400000 */
[----:B------:R-:W-:Y:S01]  /*c5f0*/  @!P1 STG.E.U8 desc[UR14][R24.64+0x1], R225 ;  /* 0x000001e118009986 */ /* 0x000fe2000c10110e */
[C---:B------:R-:W-:Y:S02]  /*c600*/  ISETP.LT.OR P1, PT, R41.reuse, 0x2, !P2 ;  /* 0x000000022900780c */ /* 0x040fe40005721670 */
[----:B------:R-:W-:Y:S02]  /*c610*/  F2FP.SATFINITE.E5M2.F32.PACK_AB_MERGE_C R33, RZ, R226, RZ ;  /* 0x000000e2ff21723e */ /* 0x000fe400048060ff */
[----:B------:R-:W-:Y:S02]  /*c620*/  F2FP.SATFINITE.E5M2.F32.PACK_AB_MERGE_C R223, RZ, R223, RZ ;  /* 0x000000dfffdf723e */ /* 0x000fe400048060ff */
[----:B------:R-:W-:Y:S01]  /*c630*/  F2FP.SATFINITE.E5M2.F32.PACK_AB_MERGE_C R35, RZ, R224, RZ ;  /* 0x000000e0ff23723e */ /* 0x000fe200048060ff */
[----:B------:R0:W-:Y:S01]  /*c640*/  @!P3 STG.E.U8 desc[UR14][R24.64], R33 ;  /* 0x000000211800b986 */ /* 0x0001e2000c10110e */
[----:B------:R-:W-:Y:S01]  /*c650*/  ISETP.LT.OR P3, PT, R41, 0x9, !P5 ;  /* 0x000000092900780c */ /* 0x000fe20006f61670 */
[----:B------:R-:W-:-:S02]  /*c660*/  FMUL R222, R222, UR20 ;  /* 0x00000014dede7c20 */ /* 0x000fc40008400000 */
[----:B------:R1:W-:Y:S01]  /*c670*/  @!P6 STG.E.U8 desc[UR14][R26.64], R35 ;  /* 0x000000231a00e986 */ /* 0x0003e2000c10110e */
[----:B------:R-:W-:-:S03]  /*c680*/  ISETP.LT.OR P6, PT, R41, 0x9, !P2 ;  /* 0x000000092900780c */ /* 0x000fc600057c1670 */
[----:B------:R-:W-:Y:S01]  /*c690*/  @!P1 STG.E.U8 desc[UR14][R26.64+0x1], R223 ;  /* 0x000001df1a009986 */ /* 0x000fe2000c10110e */
[----:B------:R-:W-:Y:S01]  /*c6a0*/  ISETP.LT.OR P1, PT, R41, 0xa, !P5 ;  /* 0x0000000a2900780c */ /* 0x000fe20006f21670 */
[----:B------:R-:W-:Y:S01]  /*c6b0*/  FMUL R221, R221, UR20 ;  /* 0x00000014dddd7c20 */ /* 0x000fe20008400000 */
[----:B------:R-:W-:Y:S01]  /*c6c0*/  FMUL R220, R220, UR20 ;  /* 0x00000014dcdc7c20 */ /* 0x000fe20008400000 */
[----:B------:R-:W-:Y:S01]  /*c6d0*/  F2FP.SATFINITE.E5M2.F32.PACK_AB_MERGE_C R37, RZ, R222, RZ ;  /* 0x000000deff25723e */ /* 0x000fe200048060ff */
[----:B------:R-:W-:Y:S01]  /*c6e0*/  FMUL R219, R219, UR20 ;  /* 0x00000014dbdb7c20 */ /* 0x000fe20008400000 */
[----:B------:R-:W-:Y:S01]  /*c6f0*/  FMUL R218, R218, UR20 ;  /* 0x00000014dada7c20 */ /* 0x000fe20008400000 */
[----:B------:R-:W-:Y:S01]  /*c700*/  F2FP.SATFINITE.E5M2.F32.PACK_AB_MERGE_C R221, RZ, R221, RZ ;  /* 0x000000ddffdd723e */ /* 0x000fe200048060ff */
[----:B------:R-:W-:Y:S01]  /*c710*/  FMUL R217, R217, UR20 ;  /* 0x00000014d9d97c20 */ /* 0x000fe20008400000 */
[----:B0-----:R-:W-:Y:S01]  /*c720*/  F2FP.SATFINITE.E5M2.F32.PACK_AB_MERGE_C R33, RZ, R220, RZ ;  /* 0x000000dcff21723e */ /* 0x001fe200048060ff */
[----:B------:R-:W-:Y:S01]  /*c730*/  @!P3 STG.E.U8 desc[UR14][R24.64+0x8], R37 ;  /* 0x000008251800b986 */ /* 0x000fe2000c10110e */
[----:B------:R-:W-:-:S03]  /*c740*/  ISETP.LT.OR P3, PT, R41, 0xa, !P2 ;  /* 0x0000000a2900780c */ /* 0x000fc60005761670 */
[----:B------:R-:W-:Y:S01]  /*c750*/  @!P1 STG.E.U8 desc[UR14][R24.64+0x9], R221 ;  /* 0x000009dd18009986 */ /* 0x000fe2000c10110e */
[----:B------:R-:W-:-:S03]  /*c760*/  ISETP.LT.OR P1, PT, R41, 0x11, !P5 ;  /* 0x000000112900780c */ /* 0x000fc60006f21670 */
[----:B------:R0:W-:Y:S01]  /*c770*/  @!P6 STG.E.U8 desc[UR14][R26.64+0x8], R33 ;  /* 0x000008211a00e986 */ /* 0x0001e2000c10110e */
[----:B------:R-:W-:Y:S02]  /*c780*/  ISETP.LT.OR P6, PT, R41, 0x12, !P5 ;  /* 0x000000122900780c */ /* 0x000fe40006fc1670 */
[----:B------:R-:W-:Y:S01]  /*c790*/  F2FP.SATFINITE.E5M2.F32.PACK_AB_MERGE_C R219, RZ, R219, RZ ;  /* 0x000000dbffdb723e */ /* 0x000fe200048060ff */
[----:B------:R-:W-:Y:S01]  /*c7a0*/  FMUL R215, R215, UR20 ;  /* 0x00000014d7d77c20 */ /* 0x000fe20008400000 */
[----:B-1----:R-:W-:Y:S01]  /*c7b0*/  F2FP.SATFINITE.E5M2.F32.PACK_AB_MERGE_C R35, RZ, R218, RZ ;  /* 0x000000daff23723e */ /* 0x002fe200048060ff */
[----:B------:R-:W-:Y:S01]  /*c7c0*/  FMUL R216, R216, UR20 ;  /* 0x00000014d8d87c20 */ /* 0x000fe20008400000 */
[----:B------:R-:W-:Y:S01]  /*c7d0*/  F2FP.SATFINITE.E5M2.F32.PACK_AB_MERGE_C R217, RZ, R217, RZ ;  /* 0x000000d9ffd9723e */ /* 0x000fe200048060ff */
[----:B------:R-:W-:Y:S01]  /*c7e0*/  @!P3 STG.E.U8 desc[UR14][R26.64+0x9], R219 ;  /* 0x000009db1a00b986 */ /* 0x000fe2000c10110e */
[----:B------:R-:W-:-:S03]  /*c7f0*/  ISETP.LT.OR P3, PT, R41, 0x12, !P2 ;  /* 0x000000122900780c */ /* 0x000fc60005761670 */
[----:B------:R1:W-:Y:S01]  /*c800*/  @!P1 STG.E.U8 desc[UR14][R24.64+0x10], R35 ;  /* 0x0000102318009986 */ /* 0x0003e2000c10110e */
[----:B------:R-:W-:-:S03]  /*c810*/  ISETP.LT.OR P1, PT, R41, 0x11, !P2 ;  /* 0x000000112900780c */ /* 0x000fc60005721670 */
[----:B------:R-:W-:Y:S01]  /*c820*/  @!P6 STG.E.U8 desc[UR14][R24.64+0x11], R217 ;  /* 0x000011d91800e986 */ /* 0x000fe2000c10110e */
[----:B------:R-:W-:Y:S01]  /*c830*/  ISETP.LT.OR P6, PT, R41, 0x19, !P5 ;  /* 0x000000192900780c */ /* 0x000fe20006fc1670 */
[----:B------:R-:W-:Y:S01]  /*c840*/  FMUL R214, R214, UR20 ;  /* 0x00000014d6d67c20 */ /* 0x000fe20008400000 */
[----:B------:R-:W-:Y:S01]  /*c850*/  F2FP.SATFINITE.E5M2.F32.PACK_AB_MERGE_C R215, RZ, R215, RZ ;  /* 0x000000d7ffd7723e */ /* 0x000fe200048060ff */
[----:B------:R-:W-:Y:S01]  /*c860*/  FMUL R213, R213, UR20 ;  /* 0x00000014d5d57c20 */ /* 0x000fe20008400000 */
[----:B0-----:R-:W-:Y:S01]  /*c870*/  F2FP.SATFINITE.E5M2.F32.PACK_AB_MERGE_C R33, RZ, R216, RZ ;  /* 0x000000d8ff21723e */ /* 0x001fe200048060ff */
[----:B------:R-:W-:Y:S01]  /*c880*/  FMUL R212, R212, UR20 ;  /* 0x00000014d4d47c20 */ /* 0x000fe20008400000 */
[----:B------:R-:W-:Y:S01]  /*c890*/  F2FP.SATFINITE.E5M2.F32.PACK_AB_MERGE_C R37, RZ, R214, RZ ;  /* 0x000000d6ff25723e */ /* 0x000fe200048060ff */
[----:B------:R-:W-:Y:S01]  /*c8a0*/  @!P3 STG.E.U8 desc[UR14][R26.64+0x11], R215 ;  /* 0x000011d71a00b986 */ /* 0x000fe2000c10110e */
[----:B------:R-:W-:-:S03]  /*c8b0*/  ISETP.LT.OR P3, PT, R41, 0x1a, !P5 ;  /* 0x0000001a2900780c */ /* 0x000fc60006f61670 */
[----:B------:R0:W-:Y:S01]  /*c8c0*/  @!P1 STG.E.U8 desc[UR14][R26.64+0x10], R33 ;  /* 0x000010211a009986 */ /* 0x0001e2000c10110e */
[----:B------:R-:W-:-:S03]  /*c8d0*/  ISETP.LT.OR P1, PT, R41, 0x19, !P2 ;  /* 0x000000192900780c */ /* 0x000fc60005721670 */
[----:B------:R3:W-:Y:S01]  /*c8e0*/  @!P6 STG.E.U8 desc[UR14][R24.64+0x18], R37 ;  /* 0x000018251800e986 */ /* 0x0007e2000c10110e */
[----:B------:R-:W-:Y:S01]  /*c8f0*/  ISETP.LT.OR P6, PT, R41, 0x1a, !P2 ;  /* 0x0000001a2900780c */ /* 0x000fe200057c1670 */
[----:B------:R-:W-:Y:S01]  /*c900*/  FMUL R211, R211, UR20 ;  /* 0x00000014d3d37c20 */ /* 0x000fe20008400000 */
        /* <DEDUP_REMOVED lines=16> */
[----:B---3--:R-:W-:Y:S01]  /*ca10*/  F2FP.SATFINITE.E5M2.F32.PACK_AB_MERGE_C R37, RZ, R208, RZ ;  /* 0x000000d0ff25723e */ /* 0x008fe200048060ff */
        /* <DEDUP_REMOVED lines=42> */
[----:B------:R-:W-:Y:S02]  /*ccc0*/  FMUL R196, R196, UR20 ;  /* 0x00000014c4c47c20 */ /* 0x000fe40008400000 */
[----:B------:R-:W4:Y:S01]  /*ccd0*/  LDL.LU R225, [R1+0x10] ;  /* 0x0000100001e17983 */ /* 0x000f220000300800 */
[----:B------:R-:W-:-:S03]  /*cce0*/  F2FP.SATFINITE.E5M2.F32.PACK_AB_MERGE_C R197, RZ, R197, RZ ;  /* 0x000000c5ffc5723e */ /* 0x000fc600048060ff */
[----:B------:R-:W2:Y:S01]  /*ccf0*/  LDL.LU R226, [R1+0xc] ;  /* 0x00000c0001e27983 */ /* 0x000ea20000300800 */
[----:B0-----:R-:W-:-:S03]  /*cd00*/  F2FP.SATFINITE.E5M2.F32.PACK_AB_MERGE_C R33, RZ, R198, RZ ;  /* 0x000000c6ff21723e */ /* 0x001fc600048060ff */
[----:B------:R-:W4:Y:S01]  /*cd10*/  LDL.LU R224, [R1+0x8] ;  /* 0x0000080001e07983 */ /* 0x000f220000300800 */
[----:B---3--:R-:W-:-:S03]  /*cd20*/  F2FP.SATFINITE.E5M2.F32.PACK_AB_MERGE_C R37, RZ, R196, RZ ;  /* 0x000000c4ff25723e */ /* 0x008fc600048060ff */
[----:B------:R-:W3:Y:S04]  /*cd30*/  LDL.LU R223, [R1] ;  /* 0x0000000001df7983 */ /* 0x000ee80000300800 */
[----:B------:R-:W2:Y:S04]  /*cd40*/  LDL.LU R222, [R1+0x18] ;  /* 0x0000180001de7983 */ /* 0x000ea80000300800 */
[----:B------:R-:W2:Y:S01]  /*cd50*/  LDL.LU R220, [R1+0x4] ;  /* 0x0000040001dc7983 */ /* 0x000ea20000300800 */
[----:B------:R-:W-:Y:S01]  /*cd60*/  FMUL R195, R195, UR20 ;  /* 0x00000014c3c37c20 */ /* 0x000fe20008400000 */
[----:B------:R-:W-:Y:S01]  /*cd70*/  FMUL R194, R194, UR20 ;  /* 0x00000014c2c27c20 */ /* 0x000fe20008400000 */
[----:B------:R-:W-:Y:S01]  /*cd80*/  FMUL R193, R193, UR20 ;  /* 0x00000014c1c17c20 */ /* 0x000fe20008400000 */
[----:B------:R-:W-:Y:S01]  /*cd90*/  @!P3 STG.E.U8 desc[UR14][R24.64+0x39], R197 ;  /* 0x000039c51800b986 */ /* 0x000fe2000c10110e */
[----:B------:R-:W-:Y:S01]  /*cda0*/  ISETP.LT.OR P3, PT, R41, 0x3a, !P2 ;  /* 0x0000003a2900780c */ /* 0x000fe20005761670 */
[----:B------:R-:W-:Y:S01]  /*cdb0*/  FMUL R191, R191, UR20 ;  /* 0x00000014bfbf7c20 */ /* 0x000fe20008400000 */
[----:B------:R-:W-:Y:S01]  /*cdc0*/  F2FP.SATFINITE.E5M2.F32.PACK_AB_MERGE_C R195, RZ, R195, RZ ;  /* 0x000000c3ffc3723e */ /* 0x000fe200048060ff */
[----:B------:R0:W-:Y:S01]  /*cdd0*/  @!P1 STG.E.U8 desc[UR14][R24.64+0x38], R33 ;  /* 0x0000382118009986 */ /* 0x0001e2000c10110e */
[C---:B------:R-:W-:Y:S01]  /*cde0*/  ISETP.LT.OR P1, PT, R41.reuse, 0x41, !P5 ;  /* 0x000000412900780c */ /* 0x040fe20006f21670 */
[----:B------:R-:W-:Y:S01]  /*cdf0*/  FMUL R192, R192, UR20 ;  /* 0x00000014c0c07c20 */ /* 0x000fe20008400000 */
[----:B-1----:R-:W-:Y:S01]  /*ce00*/  F2FP.SATFINITE.E5M2.F32.PACK_AB_MERGE_C R35, RZ, R194, RZ ;  /* 0x000000c2ff23723e */ /* 0x002fe200048060ff */
[----:B------:R1:W-:Y:S01]  /*ce10*/  @!P6 STG.E.U8 desc[UR14][R26.64+0x38], R37 ;  /* 0x000038251a00e986 */ /* 0x0003e2000c10110e */
[----:B------:R-:W-:Y:S01]  /*ce20*/  ISETP.LT.OR P6, PT, R41, 0x42, !P5 ;  /* 0x000000422900780c */ /* 0x000fe20006fc1670 */
[----:B------:R-:W-:Y:S01]  /*ce30*/  FMUL R190, R190, UR20 ;  /* 0x00000014bebe7c20 */ /* 0x000fe20008400000 */
[----:B------:R-:W-:Y:S01]  /*ce40*/  F2FP.SATFINITE.E5M2.F32.PACK_AB_MERGE_C R193, RZ, R193, RZ ;  /* 0x000000c1ffc1723e */ /* 0x000fe200048060ff */
[----:B------:R-:W-:Y:S01]  /*ce50*/  FMUL R189, R189, UR20 ;  /* 0x00000014bdbd7c20 */ /* 0x000fe20008400000 */
[----:B------:R-:W-:Y:S01]  /*ce60*/  F2FP.SATFINITE.E5M2.F32.PACK_AB_MERGE_C R191, RZ, R191, RZ ;  /* 0x000000bfffbf723e */ /* 0x000fe200048060ff */
[----:B------:R-:W-:Y:S01]  /*ce70*/  @!P3 STG.E.U8 desc[UR14][R26.64+0x39], R195 ;  /* 0x000039c31a00b986 */ /* 0x000fe2000c10110e */
[C---:B------:R-:W-:Y:S01]  /*ce80*/  ISETP.LT.OR P3, PT, R41.reuse, 0x42, !P2 ;  /* 0x000000422900780c */ /* 0x040fe20005761670 */
[----:B------:R-:W-:Y:S01]  /*ce90*/  FMUL R188, R188, UR20 ;  /* 0x00000014bcbc7c20 */ /* 0x000fe20008400000 */
[----:B0-----:R-:W-:Y:S01]  /*cea0*/  F2FP.SATFINITE.E5M2.F32.PACK_AB_MERGE_C R33, RZ, R192, RZ ;  /* 0x000000c0ff21723e */ /* 0x001fe200048060ff */
[----:B------:R0:W-:Y:S01]  /*ceb0*/  @!P1 STG.E.U8 desc[UR14][R24.64+0x40], R35 ;  /* 0x0000402318009986 */ /* 0x0001e2000c10110e */
[----:B------:R-:W-:Y:S01]  /*cec0*/  ISETP.LT.OR P1, PT, R41, 0x41, !P2 ;  /* 0x000000412900780c */ /* 0x000fe20005721670 */
[----:B------:R-:W-:Y:S01]  /*ced0*/  FMUL R187, R187, UR20 ;  /* 0x00000014bbbb7c20 */ /* 0x000fe20008400000 */
[----:B-1----:R-:W-:Y:S01]  /*cee0*/  F2FP.SATFINITE.E5M2.F32.PACK_AB_MERGE_C R37, RZ, R190, RZ ;  /* 0x000000beff25723e */ /* 0x002fe200048060ff */
[----:B------:R-:W-:Y:S01]  /*cef0*/  @!P6 STG.E.U8 desc[UR14][R24.64+0x41], R193 ;  /* 0x000041c11800e986 */ /* 0x000fe2000c10110e */
        /* <DEDUP_REMOVED lines=12> */
[----:B------:R-:W-:Y:S01]  /*cfc0*/  F2FP.SATFINITE.E5M2.F32.PACK_AB_MERGE_C R185, RZ, R185, RZ ;  /* 0x000000b9ffb9723e */ /* 0x000fe200048060ff */
[----:B------:R1:W-:Y:S01]  /*cfd0*/  @!P6 STG.E.U8 desc[UR14][R24.64+0x48], R37 ;  /* 0x000048251800e986 */ /* 0x0003e2000c10110e */
[----:B------:R-:W-:Y:S01]  /*cfe0*/  ISETP.LT.OR P6, PT, R41, 0x4a, !P2 ;  /* 0x0000004a2900780c */ /* 0x000fe200057c1670 */
[----:B------:R-:W-:Y:S01]  /*cff0*/  FMUL R182, R182, UR20 ;  /* 0x00000014b6b67c20 */ /* 0x000fe20008400000 */
[----:B------:R-:W-:Y:S01]  /*d000*/  FMUL R181, R181, UR20 ;  /* 0x00000014b5b57c20 */ /* 0x000fe20008400000 */
[----:B------:R-:W-:Y:S01]  /*d010*/  F2FP.SATFINITE.E5M2.F32.PACK_AB_MERGE_C R183, RZ, R183, RZ ;  /* 0x000000b7ffb7723e */ /* 0x000fe200048060ff */
[----:B------:R-:W-:Y:S01]  /*d020*/  FMUL R180, R180, UR20 ;  /* 0x00000014b4b47c20 */ /* 0x000fe20008400000 */
[----:B------:R-:W-:Y:S01]  /*d030*/  @!P3 STG.E.U8 desc[UR14][R24.64+0x49], R189 ;  /* 0x000049bd1800b986 */ /* 0x000fe2000c10110e */
[----:B------:R-:W-:Y:S01]  /*d040*/  ISETP.LT.OR P3, PT, R41, 0x52, !P5 ;  /* 0x000000522900780c */ /* 0x000fe20006f61670 */
[----:B------:R-:W-:Y:S01]  /*d050*/  FMUL R179, R179, UR20 ;  /* 0x00000014b3b37c20 */ /* 0x000fe20008400000 */
[----:B0-----:R-:W-:Y:S01]  /*d060*/  F2FP.SATFINITE.E5M2.F32.PACK_AB_MERGE_C R33, RZ, R186, RZ ;  /* 0x000000baff21723e */ /* 0x001fe200048060ff */
[----:B------:R0:W-:Y:S01]  /*d070*/  @!P1 STG.E.U8 desc[UR14][R26.64+0x48], R35 ;  /* 0x000048231a009986 */ /* 0x0001e2000c10110e */
[C---:B------:R-:W-:Y:S01]  /*d080*/  ISETP.LT.OR P1, PT, R41.reuse, 0x51, !P5 ;  /* 0x000000512900780c */ /* 0x040fe20006f21670 */
        /* <DEDUP_REMOVED lines=13> */
[C---:B------:R-:W-:Y:S01]  /*d160*/  ISETP.LT.OR P1, PT, R41.reuse, 0x59, !P5 ;  /* 0x000000592900780c */ /* 0x040fe20006f21670 */
[----:B------:R-:W-:Y:S01]  /*d170*/  FMUL R174, R174, UR20 ;  /* 0x00000014aeae7c20 */ /* 0x000fe20008400000 */
[----:B------:R-:W-:Y:S01]  /*d180*/  F2FP.SATFINITE.E5M2.F32.PACK_AB_MERGE_C R177, RZ, R177, RZ ;  /* 0x000000b1ffb1723e */ /* 0x000fe200048060ff */
[----:B------:R1:W-:Y:S01]  /*d190*/  @!P6 STG.E.U8 desc[UR14][R26.64+0x50], R37 ;  /* 0x000050251a00e986 */ /* 0x0003e2000c10110e */
[----:B------:R-:W-:Y:S01]  /*d1a0*/  ISETP.LT.OR P6, PT, R41, 0x5a, !P5 ;  /* 0x0000005a2900780c */ /* 0x000fe20006fc1670 */
[----:B------:R-:W-:Y:S01]  /*d1b0*/  FMUL R173, R173, UR20 ;  /* 0x00000014adad7c20 */ /* 0x000fe20008400000 */
[----:B------:R-:W-:Y:S01]  /*d1c0*/  F2FP.SATFINITE.E5M2.F32.PACK_AB_MERGE_C R175, RZ, R175, RZ ;  /* 0x000000afffaf723e */ /* 0x000fe200048060ff */
[----:B------:R-:W-:Y:S01]  /*d1d0*/  FMUL R172, R172, UR20 ;  /* 0x00000014acac7c20 */ /* 0x000fe20008400000 */
[----:B------:R-:W-:Y:S01]  /*d1e0*/  FMUL R171, R171, UR20 ;  /* 0x00000014abab7c20 */ /* 0x000fe20008400000 */
        /* <DEDUP_REMOVED lines=42> */
[----:B------:R1:W-:Y:S01]  /*d490*/  @!P3 STG.E.U8 desc[UR14][R24.64+0x68], R33 ;  /* 0x000068211800b986 */ /* 0x0003e2000c10110e */
[----:B------:R-:W-:Y:S01]  /*d4a0*/  ISETP.LT.OR P3, PT, R41, 0x6a, !P2 ;  /* 0x0000006a2900780c */ /* 0x000fe20005761670 */
[----:B------:R-:W-:Y:S01]  /*d4b0*/  FMUL R158, R158, UR20 ;  /* 0x000000149e9e7c20 */ /* 0x000fe20008400000 */
[----:B0-----:R-:W-:Y:S01]  /*d4c0*/  F2FP.SATFINITE.E5M2.F32.PACK_AB_MERGE_C R35, RZ, R170, RZ ;  /* 0x000000aaff23723e */ /* 0x001fe200048060ff */
[----:B------:R-:W-:Y:S01]  /*d4d0*/  FMUL R157, R157, UR20 ;  /* 0x000000149d9d7c20 */ /* 0x000fe20008400000 */
[----:B------:R-:W-:Y:S01]  /*d4e0*/  F2FP.SATFINITE.E5M2.F32.PACK_AB_MERGE_C R159, RZ, R159, RZ ;  /* 0x0000009fff9f723e */ /* 0x000fe200048060ff */
[----:B------:R-:W-:Y:S01]  /*d4f0*/  FMUL R156, R156, UR20 ;  /* 0x000000149c9c7c20 */ /* 0x000fe20008400000 */
[----:B------:R-:W-:Y:S01]  /*d500*/  FMUL R155, R155, UR20 ;  /* 0x000000149b9b7c20 */ /* 0x000fe20008400000 */
[----:B------:R-:W-:Y:S01]  /*d510*/  @!P6 STG.E.U8 desc[UR14][R24.64+0x69], R173 ;  /* 0x000069ad1800e986 */ /* 0x000fe2000c10110e */
[----:B------:R-:W-:Y:S01]  /*d520*/  ISETP.LT.OR P6, PT, R41, 0x71, !P5 ;  /* 0x000000712900780c */ /* 0x000fe20006fc1670 */
[----:B------:R-:W-:Y:S01]  /*d530*/  FMUL R153, R153, UR20 ;  /* 0x0000001499997c20 */ /* 0x000fe20008400000 */
[----:B------:R-:W-:Y:S01]  /*d540*/  F2FP.SATFINITE.E5M2.F32.PACK_AB_MERGE_C R157, RZ, R157, RZ ;  /* 0x0000009dff9d723e */ /* 0x000fe200048060ff */
[----:B------:R-:W-:Y:S01]  /*d550*/  @!P1 STG.E.U8 desc[UR14][R26.64+0x68], R37 ;  /* 0x000068251a009986 */ /* 0x000fe2000c10110e */
        /* <DEDUP_REMOVED lines=12> */
[----:B------:R-:W-:Y:S01]  /*d620*/  FMUL R21, R21, UR20 ;  /* 0x0000001415157c20 */ /* 0x000fe20008400000 */
[----:B------:R-:W-:Y:S01]  /*d630*/  @!P1 STG.E.U8 desc[UR14][R24.64+0x71], R169 ;  /* 0x000071a918009986 */ /* 0x000fe2000c10110e */
[----:B------:R-:W-:Y:S01]  /*d640*/  ISETP.LT.OR P1, PT, R41, 0x79, !P5 ;  /* 0x000000792900780c */ /* 0x000fe20006f21670 */
[----:B------:R-:W-:Y:S01]  /*d650*/  FMUL R19, R19, UR20 ;  /* 0x0000001413137c20 */ /* 0x000fe20008400000 */
[C---:B------:R-:W-:Y:S01]  /*d660*/  ISETP.LT.OR P5, PT, R41.reuse, 0x7a, !P5 ;  /* 0x0000007a2900780c */ /* 0x040fe20006fa1670 */
[----:B------:R1:W-:Y:S01]  /*d670*/  @!P3 STG.E.U8 desc[UR14][R26.64+0x70], R33 ;  /* 0x000070211a00b986 */ /* 0x0003e2000c10110e */
[C---:B------:R-:W-:Y:S01]  /*d680*/  ISETP.LT.OR P3, PT, R41.reuse, 0x79, !P2 ;  /* 0x000000792900780c */ /* 0x040fe20005761670 */
[----:B------:R-:W-:Y:S01]  /*d690*/  FMUL R20, R20, UR20 ;  /* 0x0000001414147c20 */ /* 0x000fe20008400000 */
[----:B------:R-:W-:Y:S01]  /*d6a0*/  ISETP.LT.OR P2, PT, R41, 0x7a, !P2 ;  /* 0x0000007a2900780c */ /* 0x000fe20005741670 */
[----:B------:R-:W-:Y:S01]  /*d6b0*/  FMUL R18, R18, UR20 ;  /* 0x0000001412127c20 */ /* 0x000fe20008400000 */
[----:B0-----:R-:W-:Y:S01]  /*d6c0*/  F2FP.SATFINITE.E5M2.F32.PACK_AB_MERGE_C R35, RZ, R166, RZ ;  /* 0x000000a6ff23723e */ /* 0x001fe200048060ff */
[----:B------:R-:W-:Y:S01]  /*d6d0*/  @!P6 STG.E.U8 desc[UR14][R26.64+0x71], R167 ;  /* 0x000071a71a00e986 */ /* 0x000fe2000c10110e */
[----:B------:R-:W-:Y:S01]  /*d6e0*/  F2FP.SATFINITE.E5M2.F32.PACK_AB_MERGE_C R23, RZ, R23, RZ ;  /* 0x00000017ff17723e */ /* 0x000fe200048060ff */
[----:B------:R-:W-:Y:S01]  /*d6f0*/  FMUL R17, R17, UR20 ;  /* 0x0000001411117c20 */ /* 0x000fe20008400000 */
[----:B------:R-:W-:Y:S01]  /*d700*/  F2FP.SATFINITE.E5M2.F32.PACK_AB_MERGE_C R21, RZ, R21, RZ ;  /* 0x00000015ff15723e */ /* 0x000fe200048060ff */
[----:B------:R0:W-:Y:S01]  /*d710*/  @!P1 STG.E.U8 desc[UR14][R24.64+0x78], R35 ;  /* 0x0000782318009986 */ /* 0x0001e2000c10110e */
[----:B------:R-:W-:Y:S01]  /*d720*/  ISETP.GE.AND P1, PT, R42, 0x81, PT ;  /* 0x000000812a00780c */ /* 0x000fe20003f26270 */
[----:B------:R-:W-:Y:S01]  /*d730*/  FMUL R16, R16, UR20 ;  /* 0x0000001410107c20 */ /* 0x000fe20008400000 */
[----:B-1----:R-:W-:Y:S01]  /*d740*/  F2FP.SATFINITE.E5M2.F32.PACK_AB_MERGE_C R33, RZ, R164, RZ ;  /* 0x000000a4ff21723e */ /* 0x002fe200048060ff */
[----:B------:R1:W-:Y:S01]  /*d750*/  @!P5 STG.E.U8 desc[UR14][R24.64+0x79], R165 ;  /* 0x000079a51800d986 */ /* 0x0003e2000c10110e */
[----:B------:R-:W-:Y:S01]  /*d760*/  ISETP.LT.OR P5, PT, R41, 0x1, !P1 ;  /* 0x000000012900780c */ /* 0x000fe20004fa1670 */
[----:B------:R-:W-:Y:S01]  /*d770*/  FMUL R15, R15, UR20 ;  /* 0x000000140f0f7c20 */ /* 0x000fe20008400000 */
[----:B------:R-:W-:Y:S01]  /*d780*/  ISETP.LT.OR P6, PT, R41, 0x2, !P1 ;  /* 0x000000022900780c */ /* 0x000fe20004fc1670 */
[----:B------:R1:W-:Y:S01]  /*d790*/  @!P3 STG.E.U8 desc[UR14][R26.64+0x78], R33 ;  /* 0x000078211a00b986 */ /* 0x0003e2000c10110e */
[----:B------:R-:W-:Y:S01]  /*d7a0*/  ISETP.GE.AND P3, PT, R42, 0x89, PT ;  /* 0x000000892a00780c */ /* 0x000fe20003f66270 */
[----:B------:R-:W-:Y:S01]  /*d7b0*/  FMUL R13, R13, UR20 ;  /* 0x000000140d0d7c20 */ /* 0x000fe20008400000 */
[----:B------:R-:W-:Y:S01]  /*d7c0*/  F2FP.SATFINITE.E5M2.F32.PACK_AB_MERGE_C R19, RZ, R19, RZ ;  /* 0x00000013ff13723e */ /* 0x000fe200048060ff */
[----:B------:R1:W-:Y:S01]  /*d7d0*/  @!P2 STG.E.U8 desc[UR14][R26.64+0x79], R163 ;  /* 0x000079a31a00a986 */ /* 0x0003e2000c10110e */
[----:B0-----:R-:W-:Y:S01]  /*d7e0*/  F2FP.SATFINITE.E5M2.F32.PACK_AB_MERGE_C R35, RZ, R162, RZ ;  /* 0x000000a2ff23723e */ /* 0x001fe200048060ff */
[----:B------:R-:W-:Y:S01]  /*d7f0*/  FMUL R14, R14, UR20 ;  /* 0x000000140e0e7c20 */ /* 0x000fe20008400000 */
[C---:B------:R-:W-:Y:S01]  /*d800*/  ISETP.LT.OR P2, PT, R41.reuse, 0x1, !P3 ;  /* 0x000000012900780c */ /* 0x040fe20005f41670 */
[----:B------:R-:W-:Y:S01]  /*d810*/  FMUL R12, R12, UR20 ;  /* 0x000000140c0c7c20 */ /* 0x000fe20008400000 */
[----:B-1----:R-:W-:Y:S01]  /*d820*/  F2FP.SATFINITE.E5M2.F32.PACK_AB_MERGE_C R25, RZ, R160, RZ ;  /* 0x000000a0ff19723e */ /* 0x002fe200048060ff */
[----:B------:R-:W-:Y:S01]  /*d830*/  @!P5 STG.E.U8 desc[UR14][R30.64], R35 ;  /* 0x000000231e00d986 */ /* 0x000fe2000c10110e */
[----:B------:R-:W-:Y:S01]  /*d840*/  ISETP.LT.OR P5, PT, R41, 0x2, !P3 ;  /* 0x000000022900780c */ /* 0x000fe20005fa1670 */
[----:B------:R-:W-:Y:S01]  /*d850*/  FMUL R11, R11, UR20 ;  /* 0x000000140b0b7c20 */ /* 0x000fe20008400000 */
[----:B------:R-:W-:Y:S01]  /*d860*/  F2FP.SATFINITE.E5M2.F32.PACK_AB_MERGE_C R33, RZ, R156, RZ ;  /* 0x0000009cff21723e */ /* 0x000fe200048060ff */
        /* <DEDUP_REMOVED lines=9> */
[----:B------:R-:W-:Y:S01]  /*d900*/  F2FP.SATFINITE.E5M2.F32.PACK_AB_MERGE_C R15, RZ, R15, RZ ;  /* 0x0000000fff0f723e */ /* 0x000fe200048060ff */
[----:B------:R-:W-:Y:S01]  /*d910*/  @!P5 STG.E.U8 desc[UR14][R28.64+0x1], R159 ;  /* 0x0000019f1c00d986 */ /* 0x000fe2000c10110e */
        /* <DEDUP_REMOVED lines=8> */
[----:B0-----:R-:W-:Y:S01]  /*d9a0*/  F2FP.SATFINITE.E5M2.F32.PACK_AB_MERGE_C R25, RZ, R154, RZ ;  /* 0x0000009aff19723e */ /* 0x001fe200048060ff */
[----:B------:R-:W-:Y:S01]  /*d9b0*/  FMUL R3, R3, UR20 ;  /* 0x0000001403037c20 */ /* 0x000fe20008400000 */
[----:B------:R-:W-:Y:S01]  /*d9c0*/  F2FP.SATFINITE.E5M2.F32.PACK_AB_MERGE_C R9, RZ, R9, RZ ;  /* 0x00000009ff09723e */ /* 0x000fe200048060ff */
[----:B------:R-:W-:Y:S01]  /*d9d0*/  FMUL R4, R4, UR20 ;  /* 0x0000001404047c20 */ /* 0x000fe20008400000 */
[----:B------:R-:W-:Y:S01]  /*d9e0*/  F2FP.SATFINITE.E5M2.F32.PACK_AB_MERGE_C R7, RZ, R7, RZ ;  /* 0x00000007ff07723e */ /* 0x000fe200048060ff */
[----:B------:R-:W-:Y:S01]  /*d9f0*/  @!P5 STG.E.U8 desc[UR14][R30.64+0x9], R157 ;  /* 0x0000099d1e00d986 */ /* 0x000fe2000c10110e */
[C---:B------:R-:W-:Y:S01]  /*da00*/  ISETP.LT.OR P5, PT, R41.reuse, 0x12, !P1 ;  /* 0x000000122900780c */ /* 0x040fe20004fa1670 */
[----:B-----5:R-:W-:Y:S01]  /*da10*/  FMUL R0, R0, UR20 ;  /* 0x0000001400007c20 */ /* 0x020fe20008400000 */
[----:B-1----:R-:W-:Y:S01]  /*da20*/  F2FP.SATFINITE.E5M2.F32.PACK_AB_MERGE_C R27, RZ, R152, RZ ;  /* 0x00000098ff1b723e */ /* 0x002fe200048060ff */
[----:B------:R0:W-:Y:S01]  /*da30*/  @!P2 STG.E.U8 desc[UR14][R28.64+0x8], R33 ;  /* 0x000008211c00a986 */ /* 0x0001e2000c10110e */
[C---:B------:R-:W-:Y:S01]  /*da40*/  ISETP.LT.OR P2, PT, R41.reuse, 0x11, !P1 ;  /* 0x000000112900780c */ /* 0x040fe20004f41670 */
[----:B------:R-:W-:Y:S01]  /*da50*/  FMUL R2, R2, UR20 ;  /* 0x0000001402027c20 */ /* 0x000fe20008400000 */
[----:B------:R-:W-:Y:S01]  /*da60*/  F2FP.SATFINITE.E5M2.F32.PACK_AB_MERGE_C R5, RZ, R5, RZ ;  /* 0x00000005ff05723e */ /* 0x000fe200048060ff */
[----:B------:R-:W-:Y:S01]  /*da70*/  @!P6 STG.E.U8 desc[UR14][R28.64+0x9], R155 ;  /* 0x0000099b1c00e986 */ /* 0x000fe2000c10110e */
[----:B------:R-:W-:-:S05]  /*da80*/  ISETP.LT.OR P6, PT, R41, 0x11, !P3 ;  /* 0x000000112900780c */ /* 0x000fca0005fc1670 */
[----:B------:R-:W-:Y:S01]  /*da90*/  @!P5 STG.E.U8 desc[UR14][R30.64+0x11], R153 ;  /* 0x000011991e00d986 */ /* 0x000fe2000c10110e */
[C---:B------:R-:W-:Y:S02]  /*daa0*/  ISETP.LT.OR P5, PT, R41.reuse, 0x12, !P3 ;  /* 0x000000122900780c */ /* 0x040fe40005fa1670 */
[----:B0-----:R-:W-:Y:S01]  /*dab0*/  F2FP.SATFINITE.E5M2.F32.PACK_AB_MERGE_C R33, RZ, R22, RZ ;  /* 0x00000016ff21723e */ /* 0x001fe200048060ff */
[----:B------:R0:W-:Y:S01]  /*dac0*/  @!P2 STG.E.U8 desc[UR14][R30.64+0x10], R25 ;  /* 0x000010191e00a986 */ /* 0x0001e2000c10110e */
[----:B------:R-:W-:-:S03]  /*dad0*/  ISETP.LT.OR P2, PT, R41, 0x19, !P1 ;  /* 0x000000192900780c */ /* 0x000fc60004f41670 */
[----:B------:R-:W-:Y:S01]  /*dae0*/  @!P6 STG.E.U8 desc[UR14][R28.64+0x10], R27 ;  /* 0x0000101b1c00e986 */ /* 0x000fe2000c10110e */
[----:B------:R-:W-:-:S05]  /*daf0*/  ISETP.LT.OR P6, PT, R41, 0x1a, !P1 ;  /* 0x0000001a2900780c */ /* 0x000fca0004fc1670 */
[----:B------:R1:W-:Y:S01]  /*db00*/  @!P5 STG.E.U8 desc[UR14][R28.64+0x11], R23 ;  /* 0x000011171c00d986 */ /* 0x0003e2000c10110e */
[C---:B------:R-:W-:Y:S02]  /*db10*/  ISETP.LT.OR P5, PT, R41.reuse, 0x1a, !P3 ;  /* 0x0000001a2900780c */ /* 0x040fe40005fa1670 */
[----:B0-----:R-:W-:Y:S01]  /*db20*/  F2FP.SATFINITE.E5M2.F32.PACK_AB_MERGE_C R25, RZ, R20, RZ ;  /* 0x00000014ff19723e */ /* 0x001fe200048060ff */
[----:B------:R-:W-:Y:S01]  /*db30*/  @!P2 STG.E.U8 desc[UR14][R30.64+0x18], R33 ;  /* 0x000018211e00a986 */ /* 0x000fe2000c10110e */
[----:B------:R-:W-:-:S03]  /*db40*/  ISETP.LT.OR P2, PT, R41, 0x19, !P3 ;  /* 0x000000192900780c */ /* 0x000fc60005f41670 */
[----:B------:R0:W-:Y:S01]  /*db50*/  @!P6 STG.E.U8 desc[UR14][R30.64+0x19], R21 ;  /* 0x000019151e00e986 */ /* 0x0001e2000c10110e */
[----:B------:R-:W-:Y:S02]  /*db60*/  ISETP.LT.OR P6, PT, R41, 0x21, !P1 ;  /* 0x000000212900780c */ /* 0x000fe40004fc1670 */
[----:B-1----:R-:W-:-:S03]  /*db70*/  F2FP.SATFINITE.E5M2.F32.PACK_AB_MERGE_C R23, RZ, R18, RZ ;  /* 0x00000012ff17723e */ /* 0x002fc600048060ff */
[----:B------:R1:W-:Y:S01]  /*db80*/  @!P5 STG.E.U8 desc[UR14][R28.64+0x19], R19 ;  /* 0x000019131c00d986 */ /* 0x0003e2000c10110e */
[----:B------:R-:W-:-:S03]  /*db90*/  ISETP.LT.OR P5, PT, R41, 0x22, !P1 ;  /* 0x000000222900780c */ /* 0x000fc60004fa1670 */
[----:B------:R-:W-:Y:S01]  /*dba0*/  @!P2 STG.E.U8 desc[UR14][R28.64+0x18], R25 ;  /* 0x000018191c00a986 */ /* 0x000fe2000c10110e */
[C---:B------:R-:W-:Y:S02]  /*dbb0*/  ISETP.LT.OR P2, PT, R41.reuse, 0x21, !P3 ;  /* 0x000000212900780c */ /* 0x040fe40005f41670 */
[----:B0-----:R-:W-:Y:S01]  /*dbc0*/  F2FP.SATFINITE.E5M2.F32.PACK_AB_MERGE_C R21, RZ, R16, RZ ;  /* 0x00000010ff15723e */ /* 0x001fe200048060ff */
[----:B------:R-:W-:Y:S01]  /*dbd0*/  @!P6 STG.E.U8 desc[UR14][R30.64+0x20], R23 ;  /* 0x000020171e00e986 */ /* 0x000fe2000c10110e */
[----:B------:R-:W-:Y:S02]  /*dbe0*/  ISETP.LT.OR P6, PT, R41, 0x22, !P3 ;  /* 0x000000222900780c */ /* 0x000fe40005fc1670 */
[----:B-1----:R-:W-:-:S03]  /*dbf0*/  F2FP.SATFINITE.E5M2.F32.PACK_AB_MERGE_C R19, RZ, R14, RZ ;  /* 0x0000000eff13723e */ /* 0x002fc600048060ff */
[----:B------:R0:W-:Y:S01]  /*dc00*/  @!P5 STG.E.U8 desc[UR14][R30.64+0x21], R17 ;  /* 0x000021111e00d986 */ /* 0x0001e2000c10110e */
[----:B------:R-:W-:-:S03]  /*dc10*/  ISETP.LT.OR P5, PT, R41, 0x2a, !P1 ;  /* 0x0000002a2900780c */ /* 0x000fc60004fa1670 */
[----:B------:R-:W-:Y:S01]  /*dc20*/  @!P2 STG.E.U8 desc[UR14][R28.64+0x20], R21 ;  /* 0x000020151c00a986 */ /* 0x000fe2000c10110e */
[----:B------:R-:W-:-:S03]  /*dc30*/  ISETP.LT.OR P2, PT, R41, 0x29, !P1 ;  /* 0x000000292900780c */ /* 0x000fc60004f41670 */
[----:B------:R1:W-:Y:S01]  /*dc40*/  @!P6 STG.E.U8 desc[UR14][R28.64+0x21], R15 ;  /* 0x0000210f1c00e986 */ /* 0x0003e2000c10110e */
[----:B------:R-:W-:Y:S02]  /*dc50*/  ISETP.LT.OR P6, PT, R41, 0x29, !P3 ;  /* 0x000000292900780c */ /* 0x000fe40005fc1670 */
[----:B0-----:R-:W-:-:S03]  /*dc60*/  F2FP.SATFINITE.E5M2.F32.PACK_AB_MERGE_C R17, RZ, R12, RZ ;  /* 0x0000000cff11723e */ /* 0x001fc600048060ff */
[----:B------:R0:W-:Y:S01]  /*dc70*/  @!P5 STG.E.U8 desc[UR14][R30.64+0x29], R13 ;  /* 0x0000290d1e00d986 */ /* 0x0001e2000c10110e */
[----:B------:R-:W-:-:S03]  /*dc80*/  ISETP.LT.OR P5, PT, R41, 0x2a, !P3 ;  /* 0x0000002a2900780c */ /* 0x000fc60005fa1670 */
[----:B------:R-:W-:Y:S01]  /*dc90*/  @!P2 STG.E.U8 desc[UR14][R30.64+0x28], R19 ;  /* 0x000028131e00a986 */ /* 0x000fe2000c10110e */
[C---:B------:R-:W-:Y:S02]  /*dca0*/  ISETP.LT.OR P2, PT, R41.reuse, 0x31, !P1 ;  /* 0x000000312900780c */ /* 0x040fe40004f41670 */
[----:B-1----:R-:W-:Y:S01]  /*dcb0*/  F2FP.SATFINITE.E5M2.F32.PACK_AB_MERGE_C R15, RZ, R10, RZ ;  /* 0x0000000aff0f723e */ /* 0x002fe200048060ff */
[----:B------:R-:W-:Y:S01]  /*dcc0*/  @!P6 STG.E.U8 desc[UR14][R28.64+0x28], R17 ;  /* 0x000028111c00e986 */ /* 0x000fe2000c10110e */
[----:B------:R-:W-:Y:S02]  /*dcd0*/  ISETP.LT.OR P6, PT, R41, 0x32, !P1 ;  /* 0x000000322900780c */ /* 0x000fe40004fc1670 */
[----:B0-----:R-:W-:-:S03]  /*dce0*/  F2FP.SATFINITE.E5M2.F32.PACK_AB_MERGE_C R13, RZ, R8, RZ ;  /* 0x00000008ff0d723e */ /* 0x001fc600048060ff */
        /* <DEDUP_REMOVED lines=9> */
[----:B------:R3:W-:Y:S01]  /*dd80*/  @!P2 STG.E.U8 desc[UR14][R28.64+0x30], R13 ;  /* 0x0000300d1c00a986 */ /* 0x0007e2000c10110e */
[C---:B------:R-:W-:Y:S02]  /*dd90*/  ISETP.LT.OR P2, PT, R41.reuse, 0x39, !P3 ;  /* 0x000000392900780c */ /* 0x040fe40005f41670 */
[----:B-1----:R-:W-:Y:S01]  /*dda0*/  F2FP.SATFINITE.E5M2.F32.PACK_AB_MERGE_C R9, RZ, R4, RZ ;  /* 0x00000004ff09723e */ /* 0x002fe200048060ff */
[----:B------:R1:W-:Y:S01]  /*ddb0*/  @!P6 STG.E.U8 desc[UR14][R30.64+0x38], R11 ;  /* 0x0000380b1e00e986 */ /* 0x0003e2000c10110e */
[C---:B------:R-:W-:Y:S02]  /*ddc0*/  ISETP.LT.OR P6, PT, R41.reuse, 0x3a, !P3 ;  /* 0x0000003a2900780c */ /* 0x040fe40005fc1670 */
[----:B0-----:R-:W-:Y:S01]  /*ddd0*/  F2FP.SATFINITE.E5M2.F32.PACK_AB_MERGE_C R7, RZ, R2, RZ ;  /* 0x00000002ff07723e */ /* 0x001fe200048060ff */
[----:B----4-:R-:W-:Y:S02]  /*dde0*/  FMUL R2, R224, UR20 ;  /* 0x00000014e0027c20 */ /* 0x010fe40008400000 */
[----:B------:R0:W-:Y:S01]  /*ddf0*/  @!P5 STG.E.U8 desc[UR14][R30.64+0x39], R5 ;  /* 0x000039051e00d986 */ /* 0x0001e2000c10110e */
[----:B------:R-:W-:-:S02]  /*de00*/  ISETP.LT.OR P5, PT, R41, 0x42, !P1 ;  /* 0x000000422900780c */ /* 0x000fc40004fa1670 */
[----:B---3--:R-:W-:Y:S01]  /*de10*/  F2FP.SATFINITE.E5M2.F32.PACK_AB_MERGE_C R13, RZ, R3, RZ ;  /* 0x00000003ff0d723e */ /* 0x008fe200048060ff */
[----:B------:R-:W-:Y:S01]  /*de20*/  FMUL R3, R223, UR20 ;  /* 0x00000014df037c20 */ /* 0x000fe20008400000 */
[----:B------:R3:W-:Y:S01]  /*de30*/  @!P2 STG.E.U8 desc[UR14][R28.64+0x38], R9 ;  /* 0x000038091c00a986 */ /* 0x0007e2000c10110e */
[----:B-1----:R-:W-:Y:S01]  /*de40*/  F2FP.SATFINITE.E5M2.F32.PACK_AB_MERGE_C R11, RZ, R0, RZ ;  /* 0x00000000ff0b723e */ /* 0x002fe200048060ff */
[----:B--2---:R-:W-:Y:S01]  /*de50*/  FMUL R0, R220, UR20 ;  /* 0x00000014dc007c20 */ /* 0x004fe20008400000 */
[----:B------:R-:W-:Y:S01]  /*de60*/  ISETP.LT.OR P2, PT, R41, 0x41, !P1 ;  /* 0x000000412900780c */ /* 0x000fe20004f41670 */
[----:B------:R-:W2:Y:S04]  /*de70*/  LDL.LU R223, [R1+0x1c] ;  /* 0x00001c0001df7983 */ /* 0x000ea80000300800 */
[----:B------:R-:W4:Y:S01]  /*de80*/  LDL.LU R221, [R1+0x20] ;  /* 0x0000200001dd7983 */ /* 0x000f220000300800 */
[----:B0-----:R-:W-:-:S03]  /*de90*/  F2FP.SATFINITE.E5M2.F32.PACK_AB_MERGE_C R5, RZ, R3, RZ ;  /* 0x00000003ff05723e */ /* 0x001fc600048060ff */
[----:B------:R-:W4:Y:S01]  /*dea0*/  LDL.LU R224, [R1+0x24] ;  /* 0x0000240001e07983 */ /* 0x000f220000300800 */
[----:B------:R-:W-:Y:S01]  /*deb0*/  FMUL R3, R226, UR20 ;  /* 0x00000014e2037c20 */ /* 0x000fe20008400000 */
[----:B---3--:R-:W-:Y:S01]  /*dec0*/  F2FP.SATFINITE.E5M2.F32.PACK_AB_MERGE_C R9, RZ, R0, RZ ;  /* 0x00000000ff09723e */ /* 0x008fe200048060ff */
[----:B------:R-:W-:Y:S01]  /*ded0*/  FMUL R0, R225, UR20 ;  /* 0x00000014e1007c20 */ /* 0x000fe20008400000 */
[----:B------:R0:W-:Y:S01]  /*dee0*/  @!P6 STG.E.U8 desc[UR14][R28.64+0x39], R13 ;  /* 0x0000390d1c00e986 */ /* 0x0001e2000c10110e */
[----:B------:R-:W-:-:S03]  /*def0*/  ISETP.LT.OR P6, PT, R41, 0x41, !P3 ;  /* 0x000000412900780c */ /* 0x000fc60005fc1670 */
[----:B------:R-:W3:Y:S04]  /*df00*/  LDL.LU R226, [R1+0x28] ;  /* 0x0000280001e27983 */ /* 0x000ee80000300800 */
[----:B------:R-:W3:Y:S01]  /*df10*/  LDL.LU R225, [R1+0x2c] ;  /* 0x00002c0001e17983 */ /* 0x000ee20000300800 */
[----:B0-----:R-:W-:Y:S01]  /*df20*/  F2FP.SATFINITE.E5M2.F32.PACK_AB_MERGE_C R13, RZ, R2, RZ ;  /* 0x00000002ff0d723e */ /* 0x001fe200048060ff */
[----:B------:R-:W-:Y:S02]  /*df30*/  FMUL R2, R227, UR20 ;  /* 0x00000014e3027c20 */ /* 0x000fe40008400000 */
[----:B------:R-:W3:Y:S04]  /*df40*/  LDL.LU R227, [R1+0x30] ;  /* 0x0000300001e37983 */ /* 0x000ee80000300800 */
[----:B------:R-:W-:Y:S01]  /*df50*/  @!P5 STG.E.U8 desc[UR14][R30.64+0x41], R11 ;  /* 0x0000410b1e00d986 */ /* 0x000fe2000c10110e */
[----:B------:R-:W-:-:S03]  /*df60*/  ISETP.LT.OR P5, PT, R41, 0x42, !P3 ;  /* 0x000000422900780c */ /* 0x000fc60005fa1670 */
[----:B------:R0:W-:Y:S01]  /*df70*/  @!P2 STG.E.U8 desc[UR14][R30.64+0x40], R7 ;  /* 0x000040071e00a986 */ /* 0x0001e2000c10110e */
[----:B------:R-:W-:-:S03]  /*df80*/  ISETP.LT.OR P2, PT, R41, 0x49, !P1 ;  /* 0x000000492900780c */ /* 0x000fc60004f41670 */
[----:B------:R1:W-:Y:S01]  /*df90*/  @!P6 STG.E.U8 desc[UR14][R28.64+0x40], R5 ;  /* 0x000040051c00e986 */ /* 0x0003e2000c10110e */
[----:B------:R-:W-:-:S03]  /*dfa0*/  ISETP.LT.OR P6, PT, R41, 0x4a, !P1 ;  /* 0x0000004a2900780c */ /* 0x000fc60004fc1670 */
[----:B------:R-:W3:Y:S04]  /*dfb0*/  LDL.LU R220, [R1+0x34] ;  /* 0x0000340001dc7983 */ /* 0x000ee80000300800 */
[----:B------:R1:W-:Y:S01]  /*dfc0*/  @!P5 STG.E.U8 desc[UR14][R28.64+0x41], R9 ;  /* 0x000041091c00d986 */ /* 0x0003e2000c10110e */
[----:B0-----:R-:W-:Y:S01]  /*dfd0*/  F2FP.SATFINITE.E5M2.F32.PACK_AB_MERGE_C R7, RZ, R3, RZ ;  /* 0x00000003ff07723e */ /* 0x001fe200048060ff */
[----:B------:R-:W-:Y:S02]  /*dfe0*/  FMUL R3, R222, UR20 ;  /* 0x00000014de037c20 */ /* 0x000fe40008400000 */
[----:B------:R-:W-:Y:S01]  /*dff0*/  @!P2 STG.E.U8 desc[UR14][R30.64+0x48], R13 ;  /* 0x0000480d1e00a986 */ /* 0x000fe2000c10110e */
[----:B------:R-:W-:-:S03]  /*e000*/  ISETP.LT.OR P2, PT, R41, 0x49, !P3 ;  /* 0x000000492900780c */ /* 0x000fc60005f41670 */
[----:B------:R-:W3:Y:S01]  /*e010*/  LDL.LU R222, [R1+0x38] ;  /* 0x0000380001de7983 */ /* 0x000ee20000300800 */
[----:B-1----:R-:W-:Y:S02]  /*e020*/  F2FP.SATFINITE.E5M2.F32.PACK_AB_MERGE_C R5, RZ, R0, RZ ;  /* 0x00000000ff05723e */ /* 0x002fe400048060ff */
[----:B------:R-:W-:Y:S02]  /*e030*/  F2FP.SATFINITE.E5M2.F32.PACK_AB_MERGE_C R11, RZ, R2, RZ ;  /* 0x00000002ff0b723e */ /* 0x000fe400048060ff */
[----:B------:R-:W-:Y:S01]  /*e040*/  F2FP.SATFINITE.E5M2.F32.PACK_AB_MERGE_C R9, RZ, R3, RZ ;  /* 0x00000003ff09723e */ /* 0x000fe200048060ff */
[----:B------:R0:W-:Y:S04]  /*e050*/  @!P6 STG.E.U8 desc[UR14][R30.64+0x49], R7 ;  /* 0x000049071e00e986 */ /* 0x0001e8000c10110e */
[----:B------:R1:W-:Y:S01]  /*e060*/  @!P2 STG.E.U8 desc[UR14][R28.64+0x48], R5 ;  /* 0x000048051c00a986 */ /* 0x0003e2000c10110e */
[----:B--2---:R-:W-:-:S03]  /*e070*/  FMUL R0, R223, UR20 ;  /* 0x00000014df007c20 */ /* 0x004fc60008400000 */
[----:B------:R-:W2:Y:S01]  /*e080*/  LDL.LU R223, [R1+0x3c] ;  /* 0x00003c0001df7983 */ /* 0x000ea20000300800 */
[----:B----4-:R-:W-:Y:S01]  /*e090*/  FMUL R2, R221, UR20 ;  /* 0x00000014dd027c20 */ /* 0x010fe20008400000 */
[----:B0-----:R-:W-:Y:S01]  /*e0a0*/  F2FP.SATFINITE.E5M2.F32.PACK_AB_MERGE_C R7, RZ, R0, RZ ;  /* 0x00000000ff07723e */ /* 0x001fe200048060ff */
[----:B------:R-:W-:Y:S02]  /*e0b0*/  FMUL R3, R224, UR20 ;  /* 0x00000014e0037c20 */ /* 0x000fe40008400000 */
[----:B------:R-:W4:Y:S01]  /*e0c0*/  LDL.LU R224, [R1+0x40] ;  /* 0x0000400001e07983 */ /* 0x000f220000300800 */
[----:B------:R-:W-:Y:S02]  /*e0d0*/  F2FP.SATFINITE.E5M2.F32.PACK_AB_MERGE_C R13, RZ, R2, RZ ;  /* 0x00000002ff0d723e */ /* 0x000fe400048060ff */
[----:B-1----:R-:W-:Y:S01]  /*e0e0*/  F2FP.SATFINITE.E5M2.F32.PACK_AB_MERGE_C R5, RZ, R3, RZ ;  /* 0x00000003ff05723e */ /* 0x002fe200048060ff */
[----:B---3--:R-:W-:Y:S02]  /*e0f0*/  FMUL R0, R226, UR20 ;  /* 0x00000014e2007c20 */ /* 0x008fe40008400000 */
[----:B------:R-:W3:Y:S01]  /*e100*/  LDL.LU R226, [R1+0x44] ;  /* 0x0000440001e27983 */ /* 0x000ee20000300800 */
[----:B------:R-:W-:-:S03]  /*e110*/  FMUL R2, R225, UR20 ;  /* 0x00000014e1027c20 */ /* 0x000fc60008400000 */
[----:B------:R-:W3:Y:S01]  /*e120*/  LDL.LU R225, [R1+0x48] ;  /* 0x0000480001e17983 */ /* 0x000ee20000300800 */
[----:B------:R-:W-:-:S03]  /*e130*/  FMUL R3, R227, UR20 ;  /* 0x00000014e3037c20 */ /* 0x000fc60008400000 */
[----:B------:R-:W3:Y:S01]  /*e140*/  LDL.LU R227, [R1+0x4c] ;  /* 0x00004c0001e37983 */ /* 0x000ee20000300800 */
[C---:B------:R-:W-:Y:S02]  /*e150*/  ISETP.LT.OR P5, PT, R41.reuse, 0x4a, !P3 ;  /* 0x0000004a2900780c */ /* 0x040fe40005fa1670 */
[C---:B------:R-:W-:Y:S01]  /*e160*/  ISETP.LT.OR P6, PT, R41.reuse, 0x51, !P1 ;  /* 0x000000512900780c */ /* 0x040fe20004fc1670 */
[----:B------:R-:W3:Y:S01]  /*e170*/  LDL.LU R219, [R1+0x50] ;  /* 0x0000500001db7983 */ /* 0x000ee20000300800 */
[----:B------:R-:W-:-:S03]  /*e180*/  ISETP.LT.OR P2, PT, R41, 0x51, !P3 ;  /* 0x000000512900780c */ /* 0x000fc60005f41670 */
[----:B------:R-:W3:Y:S04]  /*e190*/  LDL.LU R218, [R1+0x54] ;  /* 0x0000540001da7983 */ /* 0x000ee80000300800 */
[----:B------:R-:W3:Y:S04]  /*e1a0*/  LDL.LU R221, [R1+0x58] ;  /* 0x0000580001dd7983 */ /* 0x000ee80000300800 */
[----:B------:R0:W-:Y:S01]  /*e1b0*/  @!P5 STG.E.U8 desc[UR14][R28.64+0x49], R11 ;  /* 0x0000490b1c00d986 */ /* 0x0001e2000c10110e */
[----:B------:R-:W-:-:S03]  /*e1c0*/  ISETP.LT.OR P5, PT, R41, 0x52, !P1 ;  /* 0x000000522900780c */ /* 0x000fc60004fa1670 */
[----:B------:R1:W-:Y:S01]  /*e1d0*/  @!P6 STG.E.U8 desc[UR14][R30.64+0x50], R9 ;  /* 0x000050091e00e986 */ /* 0x0003e2000c10110e */
[----:B------:R-:W-:Y:S02]  /*e1e0*/  ISETP.LT.OR P6, PT, R41, 0x52, !P3 ;  /* 0x000000522900780c */ /* 0x000fe40005fc1670 */
[----:B0-----:R-:W-:-:S07]  /*e1f0*/  F2FP.SATFINITE.E5M2.F32.PACK_AB_MERGE_C R11, RZ, R2, RZ ;  /* 0x00000002ff0b723e */ /* 0x001fce00048060ff */
[----:B------:R0:W-:Y:S01]  /*e200*/  @!P5 STG.E.U8 desc[UR14][R30.64+0x51], R7 ;  /* 0x000051071e00d986 */ /* 0x0001e2000c10110e */
[C---:B------:R-:W-:Y:S02]  /*e210*/  ISETP.LT.OR P5, PT, R41.reuse, 0x5a, !P1 ;  /* 0x0000005a2900780c */ /* 0x040fe40004fa1670 */
[----:B-1----:R-:W-:Y:S01]  /*e220*/  F2FP.SATFINITE.E5M2.F32.PACK_AB_MERGE_C R9, RZ, R0, RZ ;  /* 0x00000000ff09723e */ /* 0x002fe200048060ff */
[----:B------:R-:W-:Y:S01]  /*e230*/  @!P2 STG.E.U8 desc[UR14][R28.64+0x50], R13 ;  /* 0x0000500d1c00a986 */ /* 0x000fe2000c10110e */
[C---:B------:R-:W-:Y:S01]  /*e240*/  ISETP.LT.OR P2, PT, R41.reuse, 0x59, !P1 ;  /* 0x000000592900780c */ /* 0x040fe20004f41670 */
[----:B------:R-:W-:Y:S01]  /*e250*/  FMUL R0, R220, UR20 ;  /* 0x00000014dc007c20 */ /* 0x000fe20008400000 */
[----:B------:R-:W-:Y:S01]  /*e260*/  FMUL R2, R222, UR20 ;  /* 0x00000014de027c20 */ /* 0x000fe20008400000 */
[----:B------:R1:W-:Y:S01]  /*e270*/  @!P6 STG.E.U8 desc[UR14][R28.64+0x51], R5 ;  /* 0x000051051c00e986 */ /* 0x0003e2000c10110e */
[----:B------:R-:W-:-:S03]  /*e280*/  ISETP.LT.OR P6, PT, R41, 0x59, !P3 ;  /* 0x000000592900780c */ /* 0x000fc60005fc1670 */
[----:B------:R-:W3:Y:S04]  /*e290*/  LDL.LU R220, [R1+0x5c] ;  /* 0x00005c0001dc7983 */ /* 0x000ee80000300800 */
[----:B------:R-:W3:Y:S01]  /*e2a0*/  LDL.LU R222, [R1+0x60] ;  /* 0x0000600001de7983 */ /* 0x000ee20000300800 */
[----:B0-----:R-:W-:Y:S02]  /*e2b0*/  F2FP.SATFINITE.E5M2.F32.PACK_AB_MERGE_C R7, RZ, R3, RZ ;  /* 0x00000003ff07723e */ /* 0x001fe400048060ff */
[----:B-1----:R-:W-:Y:S01]  /*e2c0*/  F2FP.SATFINITE.E5M2.F32.PACK_AB_MERGE_C R5, RZ, R0, RZ ;  /* 0x00000000ff05723e */ /* 0x002fe200048060ff */
[----:B------:R0:W-:Y:S01]  /*e2d0*/  @!P2 STG.E.U8 desc[UR14][R30.64+0x58], R9 ;  /* 0x000058091e00a986 */ /* 0x0001e2000c10110e */
[----:B------:R-:W-:-:S03]  /*e2e0*/  F2FP.SATFINITE.E5M2.F32.PACK_AB_MERGE_C R13, RZ, R2, RZ ;  /* 0x00000002ff0d723e */ /* 0x000fc600048060ff */
[----:B------:R-:W-:Y:S04]  /*e2f0*/  @!P5 STG.E.U8 desc[UR14][R30.64+0x59], R11 ;  /* 0x0000590b1e00d986 */ /* 0x000fe8000c10110e */
[----:B------:R1:W-:Y:S01]  /*e300*/  @!P6 STG.E.U8 desc[UR14][R28.64+0x58], R7 ;  /* 0x000058071c00e986 */ /* 0x0003e2000c10110e */
[----:B--2---:R-:W-:-:S03]  /*e310*/  FMUL R3, R223, UR20 ;  /* 0x00000014df037c20 */ /* 0x004fc60008400000 */
[----:B------:R-:W2:Y:S01]  /*e320*/  LDL.LU R223, [R1+0x64] ;  /* 0x0000640001df7983 */ /* 0x000ea20000300800 */
[----:B----4-:R-:W-:Y:S01]  /*e330*/  FMUL R0, R224, UR20 ;  /* 0x00000014e0007c20 */ /* 0x010fe20008400000 */
[----:B0-----:R-:W-:Y:S02]  /*e340*/  F2FP.SATFINITE.E5M2.F32.PACK_AB_MERGE_C R9, RZ, R3, RZ ;  /* 0x00000003ff09723e */ /* 0x001fe400048060ff */
[----:B------:R-:W4:Y:S02]  /*e350*/  LDL.LU R224, [R1+0x68] ;  /* 0x0000680001e07983 */ /* 0x000f240000300800 */
        /* <DEDUP_REMOVED lines=8> */
[C---:B------:R-:W-:Y:S02]  /*e3e0*/  ISETP.LT.OR P2, PT, R41.reuse, 0x61, !P1 ;  /* 0x000000612900780c */ /* 0x040fe40004f41670 */
[----:B------:R-:W-:-:S09]  /*e3f0*/  ISETP.LT.OR P6, PT, R41, 0x62, !P1 ;  /* 0x000000622900780c */ /* 0x000fd20004fc1670 */
[----:B------:R0:W-:Y:S01]  /*e400*/  @!P5 STG.E.U8 desc[UR14][R28.64+0x59], R5 ;  /* 0x000059051c00d986 */ /* 0x0001e2000c10110e */
[----:B------:R-:W-:-:S03]  /*e410*/  ISETP.LT.OR P5, PT, R41, 0x62, !P3 ;  /* 0x000000622900780c */ /* 0x000fc60005fa1670 */
[----:B------:R-:W-:Y:S01]  /*e420*/  @!P2 STG.E.U8 desc[UR14][R30.64+0x60], R13 ;  /* 0x0000600d1e00a986 */ /* 0x000fe2000c10110e */
[----:B------:R-:W-:-:S03]  /*e430*/  ISETP.LT.OR P2, PT, R41, 0x61, !P3 ;  /* 0x000000612900780c */ /* 0x000fc60005f41670 */
[----:B------:R1:W-:Y:S01]  /*e440*/  @!P6 STG.E.U8 desc[UR14][R30.64+0x61], R9 ;  /* 0x000061091e00e986 */ /* 0x0003e2000c10110e */
[----:B------:R-:W-:Y:S02]  /*e450*/  ISETP.LT.OR P6, PT, R41, 0x69, !P1 ;  /* 0x000000692900780c */ /* 0x000fe40004fc1670 */
[----:B------:R-:W-:Y:S02]  /*e460*/  F2FP.SATFINITE.E5M2.F32.PACK_AB_MERGE_C R11, RZ, R2, RZ ;  /* 0x00000002ff0b723e */ /* 0x000fe400048060ff */
[----:B0-----:R-:W-:-:S03]  /*e470*/  F2FP.SATFINITE.E5M2.F32.PACK_AB_MERGE_C R5, RZ, R3, RZ ;  /* 0x00000003ff05723e */ /* 0x001fc600048060ff */
[----:B------:R-:W-:Y:S01]  /*e480*/  @!P5 STG.E.U8 desc[UR14][R28.64+0x61], R11 ;  /* 0x0000610b1c00d986 */ /* 0x000fe2000c10110e */
[----:B------:R-:W-:-:S03]  /*e490*/  ISETP.LT.OR P5, PT, R41, 0x6a, !P1 ;  /* 0x0000006a2900780c */ /* 0x000fc60004fa1670 */
[----:B------:R0:W-:Y:S01]  /*e4a0*/  @!P2 STG.E.U8 desc[UR14][R28.64+0x60], R7 ;  /* 0x000060071c00a986 */ /* 0x0001e2000c10110e */
[----:B------:R-:W-:-:S03]  /*e4b0*/  ISETP.LT.OR P2, PT, R41, 0x69, !P3 ;  /* 0x000000692900780c */ /* 0x000fc60005f41670 */
[----:B------:R0:W-:Y:S01]  /*e4c0*/  @!P6 STG.E.U8 desc[UR14][R30.64+0x68], R5 ;  /* 0x000068051e00e986 */ /* 0x0001e2000c10110e */
[----:B------:R-:W-:Y:S01]  /*e4d0*/  ISETP.LT.OR P6, PT, R41, 0x6a, !P3 ;  /* 0x0000006a2900780c */ /* 0x000fe20005fc1670 */
[----:B------:R-:W-:Y:S01]  /*e4e0*/  FMUL R2, R219, UR20 ;  /* 0x00000014db027c20 */ /* 0x000fe20008400000 */
[----:B------:R-:W-:Y:S01]  /*e4f0*/  FMUL R3, R218, UR20 ;  /* 0x00000014da037c20 */ /* 0x000fe20008400000 */
[----:B-1----:R-:W-:-:S03]  /*e500*/  F2FP.SATFINITE.E5M2.F32.PACK_AB_MERGE_C R9, RZ, R0, RZ ;  /* 0x00000000ff09723e */ /* 0x002fc600048060ff */
[----:B------:R-:W-:Y:S02]  /*e510*/  F2FP.SATFINITE.E5M2.F32.PACK_AB_MERGE_C R13, RZ, R2, RZ ;  /* 0x00000002ff0d723e */ /* 0x000fe400048060ff */
[----:B0-----:R-:W-:Y:S01]  /*e520*/  F2FP.SATFINITE.E5M2.F32.PACK_AB_MERGE_C R7, RZ, R3, RZ ;  /* 0x00000003ff07723e */ /* 0x001fe200048060ff */
[----:B------:R0:W-:Y:S01]  /*e530*/  @!P5 STG.E.U8 desc[UR14][R30.64+0x69], R9 ;  /* 0x000069091e00d986 */ /* 0x0001e2000c10110e */
[----:B------:R-:W-:-:S03]  /*e540*/  ISETP.LT.OR P5, PT, R41, 0x71, !P3 ;  /* 0x000000712900780c */ /* 0x000fc60005fa1670 */
[----:B------:R-:W-:Y:S01]  /*e550*/  @!P2 STG.E.U8 desc[UR14][R28.64+0x68], R13 ;  /* 0x0000680d1c00a986 */ /* 0x000fe2000c10110e */
[----:B------:R-:W-:-:S03]  /*e560*/  ISETP.LT.OR P2, PT, R41, 0x71, !P1 ;  /* 0x000000712900780c */ /* 0x000fc60004f41670 */
[----:B------:R1:W-:Y:S01]  /*e570*/  @!P6 STG.E.U8 desc[UR14][R28.64+0x69], R7 ;  /* 0x000069071c00e986 */ /* 0x0003e2000c10110e */
[----:B------:R-:W-:Y:S01]  /*e580*/  ISETP.LT.OR P6, PT, R41, 0x72, !P1 ;  /* 0x000000722900780c */ /* 0x000fe20004fc1670 */
[----:B------:R-:W-:Y:S01]  /*e590*/  FMUL R0, R221, UR20 ;  /* 0x00000014dd007c20 */ /* 0x000fe20008400000 */
[----:B------:R-:W-:Y:S01]  /*e5a0*/  FMUL R2, R220, UR20 ;  /* 0x00000014dc027c20 */ /* 0x000fe20008400000 */
[----:B------:R-:W-:-:S03]  /*e5b0*/  FMUL R3, R222, UR20 ;  /* 0x00000014de037c20 */ /* 0x000fc60008400000 */
[----:B------:R-:W-:Y:S02]  /*e5c0*/  F2FP.SATFINITE.E5M2.F32.PACK_AB_MERGE_C R5, RZ, R0, RZ ;  /* 0x00000000ff05723e */ /* 0x000fe400048060ff */
[----:B------:R-:W-:Y:S02]  /*e5d0*/  F2FP.SATFINITE.E5M2.F32.PACK_AB_MERGE_C R11, RZ, R2, RZ ;  /* 0x00000002ff0b723e */ /* 0x000fe400048060ff */
[----:B0-----:R-:W-:Y:S01]  /*e5e0*/  F2FP.SATFINITE.E5M2.F32.PACK_AB_MERGE_C R9, RZ, R3, RZ ;  /* 0x00000003ff09723e */ /* 0x001fe200048060ff */
[----:B------:R-:W-:Y:S01]  /*e5f0*/  @!P2 STG.E.U8 desc[UR14][R30.64+0x70], R5 ;  /* 0x000070051e00a986 */ /* 0x000fe2000c10110e */
[----:B------:R-:W-:-:S03]  /*e600*/  ISETP.LT.OR P2, PT, R41, 0x79, !P1 ;  /* 0x000000792900780c */ /* 0x000fc60004f41670 */
[----:B------:R0:W-:Y:S01]  /*e610*/  @!P6 STG.E.U8 desc[UR14][R30.64+0x71], R11 ;  /* 0x0000710b1e00e986 */ /* 0x0001e2000c10110e */
[C---:B------:R-:W-:Y:S02]  /*e620*/  ISETP.LT.OR P6, PT, R41.reuse, 0x72, !P3 ;  /* 0x000000722900780c */ /* 0x040fe40005fc1670 */
[C---:B------:R-:W-:Y:S01]  /*e630*/  ISETP.LT.OR P1, PT, R41.reuse, 0x7a, !P1 ;  /* 0x0000007a2900780c */ /* 0x040fe20004f21670 */
[----:B------:R0:W-:Y:S01]  /*e640*/  @!P5 STG.E.U8 desc[UR14][R28.64+0x70], R9 ;  /* 0x000070091c00d986 */ /* 0x0001e2000c10110e */
[C---:B------:R-:W-:Y:S02]  /*e650*/  ISETP.LT.OR P5, PT, R41.reuse, 0x79, !P3 ;  /* 0x000000792900780c */ /* 0x040fe40005fa1670 */
[----:B------:R-:W-:Y:S01]  /*e660*/  ISETP.LT.OR P3, PT, R41, 0x7a, !P3 ;  /* 0x0000007a2900780c */ /* 0x000fe20005f61670 */
[----:B--2---:R-:W-:Y:S01]  /*e670*/  FMUL R0, R223, UR20 ;  /* 0x00000014df007c20 */ /* 0x004fe20008400000 */
[----:B----4-:R-:W-:-:S04]  /*e680*/  FMUL R2, R224, UR20 ;  /* 0x00000014e0027c20 */ /* 0x010fc80008400000 */
[----:B-1----:R-:W-:Y:S01]  /*e690*/  F2FP.SATFINITE.E5M2.F32.PACK_AB_MERGE_C R7, RZ, R0, RZ ;  /* 0x00000000ff07723e */ /* 0x002fe200048060ff */
[----:B---3--:R-:W-:Y:S01]  /*e6a0*/  FMUL R3, R226, UR20 ;  /* 0x00000014e2037c20 */ /* 0x008fe20008400000 */
[----:B------:R-:W-:Y:S01]  /*e6b0*/  FMUL R4, R225, UR20 ;  /* 0x00000014e1047c20 */ /* 0x000fe20008400000 */
[----:B0-----:R-:W-:-:S03]  /*e6c0*/  F2FP.SATFINITE.E5M2.F32.PACK_AB_MERGE_C R11, RZ, R2, RZ ;  /* 0x00000002ff0b723e */ /* 0x001fc600048060ff */
[----:B------:R-:W-:Y:S01]  /*e6d0*/  F2FP.SATFINITE.E5M2.F32.PACK_AB_MERGE_C R3, RZ, R3, RZ ;  /* 0x00000003ff03723e */ /* 0x000fe200048060ff */
[----:B------:R-:W-:Y:S01]  /*e6e0*/  FMUL R5, R227, UR20 ;  /* 0x00000014e3057c20 */ /* 0x000fe20008400000 */
[----:B------:R-:W-:Y:S01]  /*e6f0*/  F2FP.SATFINITE.E5M2.F32.PACK_AB_MERGE_C R9, RZ, R4, RZ ;  /* 0x00000004ff09723e */ /* 0x000fe200048060ff */
[----:B------:R0:W-:Y:S03]  /*e700*/  @!P6 STG.E.U8 desc[UR14][R28.64+0x71], R7 ;  /* 0x000071071c00e986 */ /* 0x0001e6000c10110e */
[----:B------:R-:W-:Y:S01]  /*e710*/  F2FP.SATFINITE.E5M2.F32.PACK_AB_MERGE_C R5, RZ, R5, RZ ;  /* 0x00000005ff05723e */ /* 0x000fe200048060ff */
[----:B------:R0:W-:Y:S04]  /*e720*/  @!P2 STG.E.U8 desc[UR14][R30.64+0x78], R11 ;  /* 0x0000780b1e00a986 */ /* 0x0001e8000c10110e */
[----:B------:R0:W-:Y:S04]  /*e730*/  @!P1 STG.E.U8 desc[UR14][R30.64+0x79], R3 ;  /* 0x000079031e009986 */ /* 0x0001e8000c10110e */
[----:B------:R0:W-:Y:S04]  /*e740*/  @!P5 STG.E.U8 desc[UR14][R28.64+0x78], R9 ;  /* 0x000078091c00d986 */ /* 0x0001e8000c10110e */
[----:B------:R0:W-:Y:S02]  /*e750*/  @!P3 STG.E.U8 desc[UR14][R28.64+0x79], R5 ;  /* 0x000079051c00b986 */ /* 0x0001e4000c10110e */
.L_x_296:
[----:B------:R-:W-:Y:S05]  /*e760*/  BSYNC B0 ;  /* 0x0000000000007941 */ /* 0x000fea0003800000 */
.L_x_38:
[----:B0-----:R-:W2:Y:S04]  /*e770*/  LDL.LU R3, [R1+0x7c] ;  /* 0x00007c0001037983 */ /* 0x001ea80000300800 */
[----:B-----5:R-:W2:Y:S01]  /*e780*/  LDL.LU R2, [R1+0x80] ;  /* 0x0000800001027983 */ /* 0x020ea20000300800 */
[----:B------:R-:W-:Y:S01]  /*e790*/  ULDC UR6, c[0x0][0xc] ;  /* 0x0000030000067ab9 */ /* 0x000fe20000000800 */
[----:B------:R-:W-:Y:S01]  /*e7a0*/  ULDC UR7, c[0x0][0x10] ;  /* 0x0000040000077ab9 */ /* 0x000fe20000000800 */
[----:B------:R-:W2:Y:S01]  /*e7b0*/  LDC R5, c[0x0][0x14] ;  /* 0x00000500ff057b82 */ /* 0x000ea20000000800 */
[----:B------:R-:W-:Y:S01]  /*e7c0*/  UIMAD.WIDE.U32 UR6, UR6, UR7, URZ ;  /* 0x00000007060672a5 */ /* 0x000fe2000f8e003f */
[----:B------:R-:W-:Y:S01]  /*e7d0*/  PRMT R0, RZ, 0x7610, R0 ;  /* 0x00007610ff007816 */ /* 0x000fe20000000000 */
[----:B------:R-:W-:-:S04]  /*e7e0*/  UMOV UR22, 0xffffffff ;  /* 0xffffffff00167882 */ /* 0x000fc80000000000 */
[----:B--2---:R-:W-:-:S04]  /*e7f0*/  IMAD.WIDE.U32 R2, R5, UR6, R2 ;  /* 0x0000000605027c25 */ /* 0x004fc8000f8e0002 */
[----:B------:R-:W-:Y:S01]  /*e800*/  IMAD R5, R5, UR7, RZ ;  /* 0x0000000705057c24 */ /* 0x000fe2000f8e02ff */
[----:B------:R-:W-:Y:S01]  /*e810*/  ULDC.64 UR6, c[0x0][0x650] ;  /* 0x0001940000067ab9 */ /* 0x000fe20000000a00 */
[----:B------:R-:W-:Y:S01]  /*e820*/  IMAD.MOV.U32 R19, RZ, RZ, R2 ;  /* 0x000000ffff137224 */ /* 0x000fe200078e0002 */
[----:B------:R-:W-:Y:S01]  /*e830*/  ISETP.GE.U32.AND P1, PT, R2, UR6, PT ;  /* 0x0000000602007c0c */ /* 0x000fe2000bf26070 */
[----:B------:R-:W-:Y:S02]  /*e840*/  IMAD.IADD R22, R3, 0x1, R5 ;  /* 0x0000000103167824 */ /* 0x000fe400078e0205 */
[----:B------:R-:W-:-:S03]  /*e850*/  IMAD.MOV.U32 R2, RZ, RZ, -0x1 ;  /* 0xffffffffff027424 */ /* 0x000fc600078e00ff */
[----:B------:R0:W-:Y:S01]  /*e860*/  STL [R1+0x7c], R22 ;  /* 0x00007c1601007387 */ /* 0x0001e20000100800 */
[----:B------:R-:W-:-:S03]  /*e870*/  ISETP.GE.U32.AND.EX P1, PT, R22, UR7, PT, P1 ;  /* 0x0000000716007c0c */ /* 0x000fc6000bf26110 */
[----:B------:R0:W-:Y:S04]  /*e880*/  STL [R1+0x80], R19 ;  /* 0x0000801301007387 */ /* 0x0001e80000100800 */
[----:B------:R0:W-:Y:S06]  /*e890*/  STL [R1+0x84], R2 ;  /* 0x0000840201007387 */ /* 0x0001ec0000100800 */
[----:B------:R-:W-:Y:S05]  /*e8a0*/  @P1 BRA `(.L_x_297) ;  /* 0x00000004006c1947 */ /* 0x000fea0003800000 */
[----:B------:R-:W2:Y:S01]  /*e8b0*/  S2R R14, SR_CTAID.X ;  /* 0x00000000000e7919 */ /* 0x000ea20000002500 */
[----:B------:R-:W5:Y:S01]  /*e8c0*/  LDC.64 R8, c[0x0][0x628] ;  /* 0x00018a00ff087b82 */ /* 0x000f620000000a00 */
[----:B------:R-:W-:Y:S01]  /*e8d0*/  ULDC UR6, c[0x0][0x150] ;  /* 0x0000540000067ab9 */ /* 0x000fe20000000800 */
[----:B------:R-:W-:Y:S01]  /*e8e0*/  IMAD.MOV.U32 R6, RZ, RZ, R19 ;  /* 0x000000ffff067224 */ /* 0x000fe200078e0013 */
[----:B------:R-:W0:Y:S01]  /*e8f0*/  S2R R16, SR_CTAID.Y ;  /* 0x0000000000107919 */ /* 0x000e220000002600 */
[----:B------:R-:W-:-:S04]  /*e900*/  IMAD.MOV.U32 R7, RZ, RZ, R22 ;  /* 0x000000ffff077224 */ /* 0x000fc800078e0016 */
[----:B------:R-:W0:Y:S08]  /*e910*/  LDC R17, c[0x0][0x144] ;  /* 0x00005100ff117b82 */ /* 0x000e300000000800 */
[----:B------:R-:W0:Y:S08]  /*e920*/  LDC R10, c[0x0][0x630] ;  /* 0x00018c00ff0a7b82 */ /* 0x000e300000000800 */
[----:B------:R-:W0:Y:S01]  /*e930*/  LDC.64 R12, c[0x0][0x620] ;  /* 0x00018800ff0c7b82 */ /* 0x000e220000000a00 */
[----:B-----5:R-:W-:-:S04]  /*e940*/  ISETP.NE.U32.AND P1, PT, R8, RZ, PT ;  /* 0x000000ff0800720c */ /* 0x020fc80003f25070 */
[----:B------:R-:W-:Y:S02]  /*e950*/  ISETP.NE.AND.EX P1, PT, R9, RZ, PT, P1 ;  /* 0x000000ff0900720c */ /* 0x000fe40003f25310 */
[----:B--2---:R-:W-:-:S05]  /*e960*/  I2FP.F32.U32 R0, R14 ;  /* 0x0000000e00007245 */ /* 0x004fca0000201000 */
[----:B------:R-:W-:-:S04]  /*e970*/  FMUL R0, R0, UR6 ;  /* 0x0000000600007c20 */ /* 0x000fc80008400000 */
[----:B------:R2:W0:Y:S02]  /*e980*/  F2I.U32.TRUNC.NTZ R15, R0 ;  /* 0x00000000000f7305 */ /* 0x000424000020f000 */
[----:B------:R-:W-:Y:S05]  /*e990*/  @!P1 BRA `(.L_x_298) ;  /* 0x0000000000289947 */ /* 0x000fea0003800000 */
[----:B--2---:R-:W2:Y:S02]  /*e9a0*/  LDC R0, c[0x0][0x634] ;  /* 0x00018d00ff007b82 */ /* 0x004ea40000000800 */
[----:B--2---:R-:W-:-:S05]  /*e9b0*/  IADD3 R7, P1, R19, R0, RZ ;  /* 0x0000000013077210 */ /* 0x004fca0007f3e0ff */
[----:B------:R-:W-:-:S04]  /*e9c0*/  IMAD.X R11, RZ, RZ, R22, P1 ;  /* 0x000000ffff0b7224 */ /* 0x000fc800008e0616 */
[----:B0-----:R-:W-:-:S04]  /*e9d0*/  IMAD.WIDE.U32 R2, R11, R8, RZ ;  /* 0x000000080b027225 */ /* 0x001fc800078e00ff */
[----:B------:R-:W-:-:S04]  /*e9e0*/  IMAD.WIDE.U32 R4, P1, R7, R9, R2 ;  /* 0x0000000907047225 */ /* 0x000fc80007820002 */
[----:B------:R-:W-:-:S04]  /*e9f0*/  IMAD.WIDE.U32 R2, R7, R8, RZ ;  /* 0x0000000807027225 */ /* 0x000fc800078e00ff */
[----:B------:R-:W-:Y:S01]  /*ea00*/  IMAD.X R7, RZ, RZ, RZ, P1 ;  /* 0x000000ffff077224 */ /* 0x000fe200008e06ff */
[----:B------:R-:W-:Y:S01]  /*ea10*/  IADD3 RZ, P1, R3, R4, RZ ;  /* 0x0000000403ff7210 */ /* 0x000fe20007f3e0ff */
[----:B------:R-:W-:-:S04]  /*ea20*/  IMAD.MOV.U32 R6, RZ, RZ, R5 ;  /* 0x000000ffff067224 */ /* 0x000fc800078e0005 */
[----:B------:R-:W-:-:S08]  /*ea30*/  IMAD.WIDE.U32.X R6, R11, R9, R6, P1 ;  /* 0x000000090b067225 */ /* 0x000fd000008e0406 */
.L_x_298:
[-CC-:B01----:R-:W-:Y:S01]  /*ea40*/  SHF.R.U64 R24, R6, R10.reuse, R7.reuse ;  /* 0x0000000a06187219 */ /* 0x183fe20000001207 */
[----:B------:R-:W0:Y:S01]  /*ea50*/  LDC.64 R20, c[0x0][0x640] ;  /* 0x00019000ff147b82 */ /* 0x000e220000000a00 */
[----:B--2---:R-:W-:Y:S01]  /*ea60*/  SHF.R.U32.HI R0, RZ, R10, R7 ;  /* 0x0000000aff007219 */ /* 0x004fe20000011607 */
[----:B------:R-:W-:Y:S01]  /*ea70*/  IMAD.MOV.U32 R2, RZ, RZ, R19 ;  /* 0x000000ffff027224 */ /* 0x000fe200078e0013 */
[----:B------:R-:W-:Y:S01]  /*ea80*/  IADD3 R5, P1, RZ, -R24, RZ ;  /* 0x80000018ff057210 */ /* 0x000fe20007f3e0ff */
[----:B------:R-:W-:Y:S01]  /*ea90*/  IMAD.MOV R15, RZ, RZ, -R15 ;  /* 0x000000ffff0f7224 */ /* 0x000fe200078e0a0f */
[----:B------:R-:W-:Y:S01]  /*eaa0*/  ULDC UR6, c[0x0][0x154] ;  /* 0x0000550000067ab9 */ /* 0x000fe20000000800 */
[----:B------:R-:W-:Y:S02]  /*eab0*/  IMAD.MOV.U32 R7, RZ, RZ, 0x1 ;  /* 0x00000001ff077424 */ /* 0x000fe400078e00ff */
[----:B------:R-:W1:Y:S01]  /*eac0*/  LDC R4, c[0x0][0x618] ;  /* 0x00018600ff047b82 */ /* 0x000e620000000800 */
[----:B------:R-:W-:-:S02]  /*ead0*/  IMAD.X R3, RZ, RZ, ~R0, P1 ;  /* 0x000000ffff037224 */ /* 0x000fc400008e0e00 */
[----:B------:R-:W-:Y:S02]  /*eae0*/  IMAD R15, R17, R15, R14 ;  /* 0x0000000f110f7224 */ /* 0x000fe400078e020e */
[-C--:B------:R-:W-:Y:S02]  /*eaf0*/  IMAD R0, R3, R12.reuse, RZ ;  /* 0x0000000c03007224 */ /* 0x080fe400078e02ff */
[----:B------:R-:W-:Y:S01]  /*eb00*/  IMAD.MOV.U32 R3, RZ, RZ, R22 ;  /* 0x000000ffff037224 */ /* 0x000fe200078e0016 */
[----:B------:R-:W2:Y:S01]  /*eb10*/  LDC R6, c[0x0][0x608] ;  /* 0x00018200ff067b82 */ /* 0x000ea20000000800 */
[----:B------:R-:W-:-:S04]  /*eb20*/  IMAD.WIDE.U32 R2, R5, R12, R2 ;  /* 0x0000000c05027225 */ /* 0x000fc800078e0002 */
[----:B------:R-:W-:-:S03]  /*eb30*/  IMAD R5, R5, R13, R0 ;  /* 0x0000000d05057224 */ /* 0x000fc600078e0200 */
[----:B------:R-:W5:Y:S01]  /*eb40*/  LDC R18, c[0x0][0x658] ;  /* 0x00019600ff127b82 */ /* 0x000f620000000800 */
[----:B------:R-:W-:Y:S01]  /*eb50*/  I2FP.F32.U32 R0, R16 ;  /* 0x0000001000007245 */ /* 0x000fe20000201000 */
[----:B------:R-:W-:Y:S01]  /*eb60*/  IMAD.IADD R3, R3, 0x1, R5 ;  /* 0x0000000103037824 */ /* 0x000fe200078e0205 */
[----:B0-----:R-:W-:Y:S01]  /*eb70*/  ISETP.NE.U32.AND P1, PT, R20, RZ, PT ;  /* 0x000000ff1400720c */ /* 0x001fe20003f25070 */
[----:B------:R-:W-:Y:S02]  /*eb80*/  IMAD.MOV.U32 R5, RZ, RZ, -0x1 ;  /* 0xffffffffff057424 */ /* 0x000fe400078e00ff */
[----:B------:R-:W-:Y:S02]  /*eb90*/  FMUL R0, R0, UR6 ;  /* 0x0000000600007c20 */ /* 0x000fe40008400000 */
[----:B------:R-:W0:Y:S01]  /*eba0*/  LDC R13, c[0x0][0x148] ;  /* 0x00005200ff0d7b82 */ /* 0x000e220000000800 */
[----:B-1----:R-:W-:Y:S01]  /*ebb0*/  SHF.R.U64 R10, R2, R4, R3 ;  /* 0x00000004020a7219 */ /* 0x002fe20000001203 */
[----:B------:R1:W0:Y:S01]  /*ebc0*/  F2I.U32.TRUNC.NTZ R12, R0 ;  /* 0x00000000000c7305 */ /* 0x000222000020f000 */
[----:B------:R-:W-:-:S02]  /*ebd0*/  ISETP.NE.AND.EX P1, PT, R21, RZ, PT, P1 ;  /* 0x000000ff1500720c */ /* 0x000fc40003f25310 */
[----:B------:R-:W-:-:S03]  /*ebe0*/  SHF.R.U32.HI R3, RZ, R4, R3 ;  /* 0x00000004ff037219 */ /* 0x000fc60000011603 */
[----:B------:R-:W0:Y:S01]  /*ebf0*/  LDC R14, c[0x0][0x600] ;  /* 0x00018000ff0e7b82 */ /* 0x000e220000000800 */
[-CC-:B--2---:R-:W-:Y:S02]  /*ec00*/  SHF.R.U64 R8, R10, R6.reuse, R3.reuse ;  /* 0x000000060a087219 */ /* 0x184fe40000001203 */
[----:B------:R-:W-:-:S05]  /*ec10*/  SHF.R.U32.HI R3, RZ, R6, R3 ;  /* 0x00000006ff037219 */ /* 0x000fca0000011603 */
[----:B------:R-:W2:Y:S01]  /*ec20*/  LDC R19, c[0x0][0x648] ;  /* 0x00019200ff137b82 */ /* 0x000ea20000000800 */
[-CC-:B-----5:R-:W-:Y:S02]  /*ec30*/  SHF.R.U64 R11, R8, R18.reuse, R3.reuse ;  /* 0x00000012080b7219 */ /* 0x1a0fe40000001203 */
[-C--:B------:R-:W-:Y:S02]  /*ec40*/  SHF.L.U32 R5, R5, R18.reuse, RZ ;  /* 0x0000001205057219 */ /* 0x080fe400000006ff */
[-C--:B------:R-:W-:Y:S01]  /*ec50*/  SHF.R.U32.HI R3, RZ, R18.reuse, R3 ;  /* 0x00000012ff037219 */ /* 0x080fe20000011603 */
[----:B------:R-:W-:Y:S01]  /*ec60*/  IMAD.MOV.U32 R2, RZ, RZ, R11 ;  /* 0x000000ffff027224 */ /* 0x000fe200078e000b */
[----:B------:R-:W-:Y:S01]  /*ec70*/  SHF.L.U32 R40, R7, R18, RZ ;  /* 0x0000001207287219 */ /* 0x000fe200000006ff */
[----:B------:R-:W0:Y:S01]  /*ec80*/  LDC R22, c[0x0][0x638] ;  /* 0x00018e00ff167b82 */ /* 0x000e220000000800 */
[----:B------:R-:W-:-:S07]  /*ec90*/  LOP3.LUT R17, RZ, R5, RZ, 0x33, !PT ;  /* 0x00000005ff117212 */ /* 0x000fce00078e33ff */
[----:B------:R-:W0:Y:S01]  /*eca0*/  LDC R23, c[0x0][0x610] ;  /* 0x00018400ff177b82 */ /* 0x000e220000000800 */
[----:B-1----:R-:W-:Y:S05]  /*ecb0*/  @!P1 BRA `(.L_x_299) ;  /* 0x0000000000289947 */ /* 0x002fea0003800000 */
[----:B------:R-:W1:Y:S02]  /*ecc0*/  LDC R0, c[0x0][0x64c] ;  /* 0x00019300ff007b82 */ /* 0x000e640000000800 */
[----:B-1----:R-:W-:-:S05]  /*ecd0*/  IADD3 R7, P1, R11, R0, RZ ;  /* 0x000000000b077210 */ /* 0x002fca0007f3e0ff */
        /* <DEDUP_REMOVED lines=8> */
.L_x_299:
[----:B--2---:R-:W-:Y:S01]  /*ed60*/  SHF.R.U64 R0, R2, R19, R3 ;  /* 0x0000001302007219 */ /* 0x004fe20000001203 */
[----:B0-----:R-:W-:Y:S01]  /*ed70*/  VIADD R3, R14, 0xffffffff ;  /* 0xffffffff0e037836 */ /* 0x001fe20000000000 */
[----:B------:R-:W-:Y:S01]  /*ed80*/  LOP3.LUT R5, R8, R17, RZ, 0xc0, !PT ;  /* 0x0000001108057212 */ /* 0x000fe200078ec0ff */
[----:B------:R-:W-:Y:S01]  /*ed90*/  IMAD.MOV R12, RZ, RZ, -R12 ;  /* 0x000000ffff0c7224 */ /* 0x000fe200078e0a0c */
[----:B------:R-:W-:Y:S01]  /*eda0*/  R2UR UR22, R24 ;  /* 0x00000000181672ca */ /* 0x000fe200000e0000 */
[----:B------:R-:W-:Y:S01]  /*edb0*/  IMAD.MOV R2, RZ, RZ, -R0 ;  /* 0x000000ffff027224 */ /* 0x000fe200078e0a00 */
[----:B------:R-:W-:Y:S01]  /*edc0*/  LOP3.LUT R3, R10, R3, RZ, 0xc0, !PT ;  /* 0x000000030a037212 */ /* 0x000fe200078ec0ff */
[----:B------:R-:W-:Y:S02]  /*edd0*/  IMAD R40, R40, R0, R5 ;  /* 0x0000000028287224 */ /* 0x000fe400078e0205 */
[----:B------:R-:W-:Y:S02]  /*ede0*/  @P4 IMAD R15, R13, R12, R16 ;  /* 0x0000000c0d0f4224 */ /* 0x000fe400078e0210 */
[----:B------:R-:W-:-:S02]  /*edf0*/  IMAD R0, R2, R22, R11 ;  /* 0x0000001602007224 */ /* 0x000fc400078e020b */
[----:B------:R-:W-:Y:S02]  /*ee00*/  IMAD R40, R40, R23, R15 ;  /* 0x0000001728287224 */ /* 0x000fe400078e020f */
[----:B------:R-:W-:Y:S02]  /*ee10*/  IMAD R3, R0, R14, R3 ;  /* 0x0000000e00037224 */ /* 0x000fe400078e0203 */
[----:B------:R-:W-:-:S03]  /*ee20*/  IMAD.MOV.U32 R0, RZ, RZ, 0x1 ;  /* 0x00000001ff007424 */ /* 0x000fc600078e00ff */
[----:B------:R-:W-:Y:S02]  /*ee30*/  SEL R2, R3, R40, !P4 ;  /* 0x0000002803027207 */ /* 0x000fe40006000000 */
[----:B------:R-:W-:-:S03]  /*ee40*/  SEL R40, R40, R3, !P4 ;  /* 0x0000000328287207 */ /* 0x000fc60006000000 */
[----:B------:R2:W-:Y:S04]  /*ee50*/  STL [R1+0x84], R2 ;  /* 0x0000840201007387 */ /* 0x0005e80000100800 */
.L_x_297:
[----:B------:R0:W-:Y:S01]  /*ee60*/  STL [R1+0x88], R40 ;  /* 0x0000882801007387 */ /* 0x0001e20000100800 */
[----:B------:R-:W-:-:S13]  /*ee70*/  LOP3.LUT P1, RZ, R0, 0xff, RZ, 0xc0, !PT ;  /* 0x000000ff00ff7812 */ /* 0x000fda000782c0ff */
[----:B0-----:R-:W-:Y:S05]  /*ee80*/  @P1 BRA `(.L_x_300) ;  /* 0xffffff2400281947 */ /* 0x001fea000383ffff */
[----:B------:R-:W-:Y:S05]  /*ee90*/  EXIT ;  /* 0x000000000000794d */ /* 0x000fea0003800000 */
.L_x_8:
[----:B------:R-:W2:Y:S01]  /*eea0*/  LDL R22, [R1+0x80] ;  /* 0x0000800001167983 */ /* 0x000ea20000100800 */
[----:B0-----:R-:W-:-:S03]  /*eeb0*/  ULDC.64 UR4, c[0x0][0x650] ;  /* 0x0001940000047ab9 */ /* 0x001fc60000000a00 */
[----:B-1----:R-:W3:Y:S01]  /*eec0*/  LDL R23, [R1+0x7c] ;  /* 0x00007c0001177983 */ /* 0x002ee20000100800 */
[----:B------:R-:W-:Y:S01]  /*eed0*/  PRMT R4, RZ, 0x7610, R4 ;  /* 0x00007610ff047816 */ /* 0x000fe20000000004 */
[----:B------:R-:W-:Y:S02]  /*eee0*/  IMAD.MOV.U32 R5, RZ, RZ, -0x1 ;  /* 0xffffffffff057424 */ /* 0x000fe400078e00ff */
[----:B------:R-:W-:Y:S02]  /*eef0*/  IMAD.MOV.U32 R7, RZ, RZ, -0x1 ;  /* 0xffffffffff077424 */ /* 0x000fe400078e00ff */
[----:B------:R-:W-:Y:S01]  /*ef00*/  IMAD.MOV.U32 R6, RZ, RZ, -0x1 ;  /* 0xffffffffff067424 */ /* 0x000fe200078e00ff */
[----:B--2---:R-:W-:-:S04]  /*ef10*/  ISETP.GE.U32.AND P0, PT, R22, UR4, PT ;  /* 0x0000000416007c0c */ /* 0x004fc8000bf06070 */
[----:B---3--:R-:W-:-:S13]  /*ef20*/  ISETP.GE.U32.AND.EX P0, PT, R23, UR5, PT, P0 ;  /* 0x0000000517007c0c */ /* 0x008fda000bf06100 */
[----:B------:R-:W-:Y:S05]  /*ef30*/  @P0 BRA `(.L_x_301) ;  /* 0x00000004002c0947 */ /* 0x000fea0003800000 */
[----:B------:R-:W0:Y:S01]  /*ef40*/  LDC.64 R14, c[0x0][0x628] ;  /* 0x00018a00ff0e7b82 */ /* 0x000e220000000a00 */
[----:B------:R-:W-:Y:S02]  /*ef50*/  IMAD.MOV.U32 R8, RZ, RZ, R22 ;  /* 0x000000ffff087224 */ /* 0x000fe400078e0016 */
[----:B------:R-:W-:-:S05]  /*ef60*/  IMAD.MOV.U32 R9, RZ, RZ, R23 ;  /* 0x000000ffff097224 */ /* 0x000fca00078e0017 */
[----:B------:R-:W1:Y:S08]  /*ef70*/  LDC R10, c[0x0][0x630] ;  /* 0x00018c00ff0a7b82 */ /* 0x000e700000000800 */
[----:B------:R-:W2:Y:S01]  /*ef80*/  LDC.64 R16, c[0x0][0x620] ;  /* 0x00018800ff107b82 */ /* 0x000ea20000000a00 */
[----:B0-----:R-:W-:-:S04]  /*ef90*/  ISETP.NE.U32.AND P0, PT, R14, RZ, PT ;  /* 0x000000ff0e00720c */ /* 0x001fc80003f05070 */
[----:B------:R-:W-:-:S13]  /*efa0*/  ISETP.NE.AND.EX P0, PT, R15, RZ, PT, P0 ;  /* 0x000000ff0f00720c */ /* 0x000fda0003f05300 */
[----:B-12---:R-:W-:Y:S05]  /*efb0*/  @!P0 BRA `(.L_x_302) ;  /* 0x0000000000288947 */ /* 0x006fea0003800000 */
        /* <DEDUP_REMOVED lines=10> */
.L_x_302:
[----:B------:R-:W0:Y:S01]  /*f060*/  LDC.64 R20, c[0x0][0x640] ;  /* 0x00019000ff147b82 */ /* 0x000e220000000a00 */
[-CC-:B------:R-:W-:Y:S02]  /*f070*/  SHF.R.U64 R14, R8, R10.reuse, R9.reuse ;  /* 0x0000000a080e7219 */ /* 0x180fe40000001209 */
[----:B------:R-:W-:Y:S02]  /*f080*/  SHF.R.U32.HI R4, RZ, R10, R9 ;  /* 0x0000000aff047219 */ /* 0x000fe40000011609 */
[----:B------:R-:W-:-:S03]  /*f090*/  IADD3 R7, P0, RZ, -R14, RZ ;  /* 0x8000000eff077210 */ /* 0x000fc60007f1e0ff */
[----:B------:R-:W1:Y:S02]  /*f0a0*/  LDC R8, c[0x0][0x618] ;  /* 0x00018600ff087b82 */ /* 0x000e640000000800 */
[----:B------:R-:W-:Y:S02]  /*f0b0*/  IMAD.X R5, RZ, RZ, ~R4, P0 ;  /* 0x000000ffff057224 */ /* 0x000fe400000e0e04 */
[----:B------:R-:W-:Y:S02]  /*f0c0*/  IMAD.MOV.U32 R4, RZ, RZ, R22 ;  /* 0x000000ffff047224 */ /* 0x000fe400078e0016 */
[-C--:B------:R-:W-:Y:S02]  /*f0d0*/  IMAD R6, R5, R16.reuse, RZ ;  /* 0x0000001005067224 */ /* 0x080fe400078e02ff */
[----:B------:R-:W2:Y:S01]  /*f0e0*/  LDC R18, c[0x0][0x608] ;  /* 0x00018200ff127b82 */ /* 0x000ea20000000800 */
[----:B------:R-:W-:Y:S02]  /*f0f0*/  IMAD.MOV.U32 R5, RZ, RZ, R23 ;  /* 0x000000ffff057224 */ /* 0x000fe400078e0017 */
[----:B------:R-:W-:-:S05]  /*f100*/  IMAD.WIDE.U32 R4, R7, R16, R4 ;  /* 0x0000001007047225 */ /* 0x000fca00078e0004 */
[----:B------:R-:W3:Y:S01]  /*f110*/  LDC R19, c[0x0][0x658] ;  /* 0x00019600ff137b82 */ /* 0x000ee20000000800 */
[----:B------:R-:W-:Y:S01]  /*f120*/  IMAD R7, R7, R17, R6 ;  /* 0x0000001107077224 */ /* 0x000fe200078e0206 */
[----:B0-----:R-:W-:Y:S01]  /*f130*/  ISETP.NE.U32.AND P0, PT, R20, RZ, PT ;  /* 0x000000ff1400720c */ /* 0x001fe20003f05070 */
[----:B------:R-:W-:Y:S02]  /*f140*/  IMAD.MOV.U32 R6, RZ, RZ, -0x1 ;  /* 0xffffffffff067424 */ /* 0x000fe400078e00ff */
[----:B------:R-:W-:Y:S01]  /*f150*/  IMAD.IADD R5, R5, 0x1, R7 ;  /* 0x0000000105057824 */ /* 0x000fe200078e0207 */
[----:B------:R-:W-:Y:S02]  /*f160*/  ISETP.NE.AND.EX P0, PT, R21, RZ, PT, P0 ;  /* 0x000000ff1500720c */ /* 0x000fe40003f05300 */
[----:B------:R-:W0:Y:S02]  /*f170*/  LDC R17, c[0x0][0x600] ;  /* 0x00018000ff117b82 */ /* 0x000e240000000800 */
[----:B-1----:R-:W-:-:S02]  /*f180*/  SHF.R.U64 R10, R4, R8, R5 ;  /* 0x00000008040a7219 */ /* 0x002fc40000001205 */
[----:B------:R-:W-:-:S04]  /*f190*/  SHF.R.U32.HI R5, RZ, R8, R5 ;  /* 0x00000008ff057219 */ /* 0x000fc80000011605 */
[----:B------:R-:W1:Y:S01]  /*f1a0*/  LDC R22, c[0x0][0x648] ;  /* 0x00019200ff167b82 */ /* 0x000e620000000800 */
[-CC-:B--2---:R-:W-:Y:S02]  /*f1b0*/  SHF.R.U64 R15, R10, R18.reuse, R5.reuse ;  /* 0x000000120a0f7219 */ /* 0x184fe40000001205 */
[----:B------:R-:W-:Y:S01]  /*f1c0*/  SHF.R.U32.HI R4, RZ, R18, R5 ;  /* 0x00000012ff047219 */ /* 0x000fe20000011605 */
[----:B------:R-:W-:-:S04]  /*f1d0*/  IMAD.MOV.U32 R18, RZ, RZ, 0x1 ;  /* 0x00000001ff127424 */ /* 0x000fc800078e00ff */
[----:B------:R-:W2:Y:S01]  /*f1e0*/  LDC R23, c[0x0][0x638] ;  /* 0x00018e00ff177b82 */ /* 0x000ea20000000800 */
[-CC-:B---3--:R-:W-:Y:S02]  /*f1f0*/  SHF.R.U64 R16, R15, R19.reuse, R4.reuse ;  /* 0x000000130f107219 */ /* 0x188fe40000001204 */
[-C--:B------:R-:W-:Y:S02]  /*f200*/  SHF.L.U32 R6, R6, R19.reuse, RZ ;  /* 0x0000001306067219 */ /* 0x080fe400000006ff */
[----:B------:R-:W-:Y:S01]  /*f210*/  SHF.R.U32.HI R5, RZ, R19, R4 ;  /* 0x00000013ff057219 */ /* 0x000fe20000011604 */
[----:B------:R-:W-:Y:S01]  /*f220*/  IMAD.MOV.U32 R4, RZ, RZ, R16 ;  /* 0x000000ffff047224 */ /* 0x000fe200078e0010 */
[----:B------:R-:W-:Y:S01]  /*f230*/  LOP3.LUT R24, RZ, R6, RZ, 0x33, !PT ;  /* 0x00000006ff187212 */ /* 0x000fe200078e33ff */
[----:B------:R-:W3:Y:S01]  /*f240*/  LDC R25, c[0x0][0x610] ;  /* 0x00018400ff197b82 */ /* 0x000ee20000000800 */
[----:B------:R-:W-:Y:S05]  /*f250*/  @!P0 BRA `(.L_x_303) ;  /* 0x0000000000288947 */ /* 0x000fea0003800000 */
        /* <DEDUP_REMOVED lines=10> */
.L_x_303:
[----:B-1----:R-:W-:Y:S01]  /*f300*/  SHF.R.U64 R4, R4, R22, R5 ;  /* 0x0000001604047219 */ /* 0x002fe20000001205 */
[----:B0-----:R-:W-:Y:S01]  /*f310*/  VIADD R7, R17, 0xffffffff ;  /* 0xffffffff11077836 */ /* 0x001fe20000000000 */
[----:B------:R-:W-:Y:S01]  /*f320*/  SHF.L.U32 R18, R18, R19, RZ ;  /* 0x0000001312127219 */ /* 0x000fe200000006ff */
[----:B------:R-:W-:Y:S01]  /*f330*/  @P4 IMAD R0, R11, R12, R2 ;  /* 0x0000000c0b004224 */ /* 0x000fe200078e0202 */
[----:B------:R-:W-:Y:S01]  /*f340*/  LOP3.LUT R3, R15, R24, RZ, 0xc0, !PT ;  /* 0x000000180f037212 */ /* 0x000fe200078ec0ff */
[----:B------:R-:W-:Y:S01]  /*f350*/  IMAD.MOV R5, RZ, RZ, -R4 ;  /* 0x000000ffff057224 */ /* 0x000fe200078e0a04 */
[----:B------:R-:W-:Y:S01]  /*f360*/  LOP3.LUT R7, R10, R7, RZ, 0xc0, !PT ;  /* 0x000000070a077212 */ /* 0x000fe200078ec0ff */
[----:B------:R-:W-:Y:S02]  /*f370*/  IMAD.MOV.U32 R6, RZ, RZ, R14 ;  /* 0x000000ffff067224 */ /* 0x000fe400078e000e */
[----:B------:R-:W-:Y:S02]  /*f380*/  IMAD R3, R18, R4, R3 ;  /* 0x0000000412037224 */ /* 0x000fe400078e0203 */
[----:B--2---:R-:W-:-:S02]  /*f390*/  IMAD R2, R5, R23, R16 ;  /* 0x0000001705027224 */ /* 0x004fc400078e0210 */
[----:B---3--:R-:W-:Y:S02]  /*f3a0*/  IMAD R0, R3, R25, R0 ;  /* 0x0000001903007224 */ /* 0x008fe400078e0200 */
[----:B------:R-:W-:Y:S02]  /*f3b0*/  IMAD R5, R2, R17, R7 ;  /* 0x0000001102057224 */ /* 0x000fe400078e0207 */
[----:B------:R-:W-:-:S03]  /*f3c0*/  IMAD.MOV.U32 R4, RZ, RZ, 0x1 ;  /* 0x00000001ff047424 */ /* 0x000fc600078e00ff */
[----:B------:R-:W-:Y:S02]  /*f3d0*/  SEL R7, R5, R0, !P4 ;  /* 0x0000000005077207 */ /* 0x000fe40006000000 */
[----:B------:R-:W-:-:S07]  /*f3e0*/  SEL R5, R0, R5, !P4 ;  /* 0x0000000500057207 */ /* 0x000fce0006000000 */
.L_x_301:
[----:B------:R-:W-:-:S08]  /*f3f0*/  NOP ;  /* 0x0000000000007918 */ /* 0x000fd00000000000 */
[----:B------:R-:W0:-:S00]  /*f400*/  USETMAXREG.DEALLOC.CTAPOOL 0x28 ;  /* 0x00000028000079c8 */ /* 0x000e0000080e0500 */
[----:B------:R-:W-:-:S13]  /*f410*/  ISETP.NE.AND P0, PT, RZ, UR8, PT ;  /* 0x00000008ff007c0c */ /* 0x000fda000bf05270 */
[----:B------:R-:W-:Y:S05]  /*f420*/  @P0 EXIT ;  /* 0x000000000000094d */ /* 0x000fea0003800000 */
[----:B0-----:R-:W-:Y:S01]  /*f430*/  LOP3.LUT P0, RZ, R4, 0xff, RZ, 0xc0, !PT ;  /* 0x000000ff04ff7812 */ /* 0x001fe2000780c0ff */
[----:B------:R-:W-:Y:S02]  /*f440*/  IMAD.MOV.U32 R0, RZ, RZ, 0x1 ;  /* 0x00000001ff007424 */ /* 0x000fe400078e00ff */
[----:B------:R-:W-:-:S10]  /*f450*/  IMAD.MOV.U32 R9, RZ, RZ, RZ ;  /* 0x000000ffff097224 */ /* 0x000fd400078e00ff */
[----:B------:R-:W-:Y:S05]  /*f460*/  @!P0 BRA `(.L_x_304) ;  /* 0x0000000c005c8947 */ /* 0x000fea0003800000 */
[----:B------:R-:W0:Y:S01]  /*f470*/  S2UR UR12, SR_CgaCtaId ;  /* 0x00000000000c79c3 */ /* 0x000e220000008800 */
[----:B------:R-:W-:Y:S01]  /*f480*/  ULDC UR4, c[0x0][0x28c] ;  /* 0x0000a30000047ab9 */ /* 0x000fe20000000800 */
[----:B------:R-:W-:Y:S01]  /*f490*/  ULDC UR6, c[0x0][0x658] ;  /* 0x0001960000067ab9 */ /* 0x000fe20000000800 */
[----:B------:R-:W-:Y:S01]  /*f4a0*/  UIADD3 UR10, UR4, 0x3f, URZ ;  /* 0x0000003f040a7890 */ /* 0x000fe2000fffe03f */
[----:B------:R-:W-:Y:S01]  /*f4b0*/  BSSY B0, `(.L_x_304) ;  /* 0x00000d2000007945 */ /* 0x000fe20003800000 */
[----:B------:R-:W-:Y:S01]  /*f4c0*/  UMOV UR7, 0xffffffff ;  /* 0xffffffff00077882 */ /* 0x000fe20000000000 */
[----:B------:R-:W-:Y:S01]  /*f4d0*/  ULDC UR5, c[0x0][0x600] ;  /* 0x0001800000057ab9 */ /* 0x000fe20000000800 */
[----:B------:R-:W-:Y:S01]  /*f4e0*/  UMOV UR9, 0x1 ;  /* 0x0000000100097882 */ /* 0x000fe20000000000 */
[----:B------:R-:W-:Y:S01]  /*f4f0*/  USHF.L.U32 UR7, UR7, UR6, URZ ;  /* 0x0000000607077299 */ /* 0x000fe2000800063f */
[----:B------:R-:W-:Y:S01]  /*f500*/  IMAD.MOV.U32 R11, RZ, RZ, 0x1 ;  /* 0x00000001ff0b7424 */ /* 0x000fe200078e00ff */
[----:B------:R-:W-:Y:S01]  /*f510*/  UIADD3 UR4, UR5, -0x1, URZ ;  /* 0xffffffff05047890 */ /* 0x000fe2000fffe03f */
[----:B------:R-:W-:Y:S01]  /*f520*/  IMAD.MOV.U32 R0, RZ, RZ, 0x1 ;  /* 0x00000001ff007424 */ /* 0x000fe200078e00ff */
[----:B------:R-:W-:Y:S01]  /*f530*/  USHF.R.S32.HI UR11, URZ, 0x1f, UR10 ;  /* 0x0000001f3f0b7899 */ /* 0x000fe2000801140a */
[----:B------:R-:W-:Y:S01]  /*f540*/  IMAD.MOV.U32 R9, RZ, RZ, RZ ;  /* 0x000000ffff097224 */ /* 0x000fe200078e00ff */
[----:B------:R-:W-:Y:S01]  /*f550*/  ULDC UR8, c[0x0][0xc] ;  /* 0x0000030000087ab9 */ /* 0x000fe20000000800 */
[----:B------:R-:W-:-:S02]  /*f560*/  USHF.L.U32 UR5, UR9, UR6, URZ ;  /* 0x0000000609057299 */ /* 0x000fc4000800063f */
[----:B------:R-:W-:Y:S01]  /*f570*/  ULEA.HI UR11, UR11, UR10, URZ, 0x6 ;  /* 0x0000000a0b0b7291 */ /* 0x000fe2000f8f303f */
[----:B------:R-:W-:Y:S01]  /*f580*/  ULDC UR9, c[0x0][0x10] ;  /* 0x0000040000097ab9 */ /* 0x000fe20000000800 */
[----:B------:R-:W-:Y:S02]  /*f590*/  ULOP3.LUT UR6, URZ, UR7, URZ, 0x33, !UPT ;  /* 0x000000073f067292 */ /* 0x000fe4000f8e333f */
[----:B------:R-:W-:Y:S01]  /*f5a0*/  UIMAD.WIDE.U32 UR8, UR8, UR9, URZ ;  /* 0x00000009080872a5 */ /* 0x000fe2000f8e003f */
[----:B------:R-:W-:Y:S01]  /*f5b0*/  ULDC UR7, c[0x0][0x14] ;  /* 0x0000050000077ab9 */ /* 0x000fe20000000800 */
[----:B------:R-:W-:Y:S01]  /*f5c0*/  USHF.R.S32.HI UR20, URZ, 0x6, UR11 ;  /* 0x000000063f147899 */ /* 0x000fe2000801140b */
[----:B0-----:R-:W-:Y:S01]  /*f5d0*/  IMAD.U32 R8, RZ, RZ, UR12 ;  /* 0x0000000cff087e24 */ /* 0x001fe2000f8e00ff */
[----:B------:R-:W-:Y:S02]  /*f5e0*/  UIMAD.WIDE.U32 UR24, UR8, UR7, URZ ;  /* 0x00000007081872a5 */ /* 0x000fe4000f8e003f */
[----:B------:R-:W-:-:S02]  /*f5f0*/  UIMAD UR18, UR9, UR7, URZ ;  /* 0x00000007091272a4 */ /* 0x000fc4000f8e023f */
[----:B------:R-:W-:Y:S02]  /*f600*/  ULOP3.LUT UR23, UR13, 0x2, URZ, 0xfc, !UPT ;  /* 0x000000020d177892 */ /* 0x000fe4000f8efc3f */
[----:B------:R-:W-:Y:S02]  /*f610*/  UIADD3 UR18, UR25, UR18, URZ ;  /* 0x0000001219127290 */ /* 0x000fe4000fffe03f */
[----:B------:R-:W-:Y:S01]  /*f620*/  UIADD3 UR28, UR20, 0x1, URZ ;  /* 0x00000001141c7890 */ /* 0x000fe2000fffe03f */
[----:B------:R-:W-:-:S11]  /*f630*/  ULDC.64 UR26, c[0x0][0x198] ;  /* 0x00006600001a7ab9 */ /* 0x000fd60000000a00 */
.L_x_315:
[----:B------:R-:W-:-:S03]  /*f640*/  UMOV UR7, 0xffffffff ;  /* 0xffffffff00077882 */ /* 0x000fc60000000000 */
[----:B------:R-:W-:Y:S05]  /*f650*/  BRA.DIV UR7, `(.L_x_305) ;  /* 0x0000001207907947 */ /* 0x000fea000b800000 */
[----:B------:R-:W-:-:S13]  /*f660*/  ELECT P0, URZ, PT ;  /* 0x00000000003f782f */ /* 0x000fda0003800000 */
.L_x_331:
[----:B------:R-:W0:Y:S01]  /*f670*/  LDC R2, c[0x0][0x28c] ;  /* 0x0000a300ff027b82 */ /* 0x000e220000000800 */
[----:B------:R-:W-:Y:S01]  /*f680*/  BSSY B1, `(.L_x_306) ;  /* 0x000003c000017945 */ /* 0x000fe20003800000 */
[----:B0-----:R-:W-:-:S13]  /*f690*/  ISETP.LT.OR P0, PT, R2, 0x1, !P0 ;  /* 0x000000010200780c */ /* 0x001fda0004701670 */
[----:B------:R-:W-:Y:S05]  /*f6a0*/  @P0 BRA `(.L_x_307) ;  /* 0x0000000000e40947 */ /* 0x000fea0003800000 */
[----:B------:R-:W-:Y:S02]  /*f6b0*/  IMAD R5, R5, 0x2, R8 ;  /* 0x0000000205057824 */ /* 0x000fe400078e0208 */
[----:B------:R-:W-:Y:S02]  /*f6c0*/  IMAD.SHL.U32 R10, R7, 0x80, RZ ;  /* 0x00000080070a7824 */ /* 0x000fe400078e00ff */
[----:B------:R-:W-:Y:S02]  /*f6d0*/  IMAD.MOV.U32 R14, RZ, RZ, RZ ;  /* 0x000000ffff0e7224 */ /* 0x000fe400078e00ff */
[----:B------:R-:W-:Y:S02]  /*f6e0*/  IMAD.U32 R15, RZ, RZ, UR28 ;  /* 0x0000001cff0f7e24 */ /* 0x000fe4000f8e00ff */
[----:B------:R-:W-:Y:S02]  /*f6f0*/  IMAD.MOV.U32 R2, RZ, RZ, R0 ;  /* 0x000000ffff027224 */ /* 0x000fe400078e0000 */
[----:B------:R-:W-:-:S02]  /*f700*/  IMAD.MOV.U32 R3, RZ, RZ, R9 ;  /* 0x000000ffff037224 */ /* 0x000fc400078e0009 */
[----:B------:R-:W-:-:S07]  /*f710*/  IMAD.SHL.U32 R7, R5, 0x80, RZ ;  /* 0x0000008005077824 */ /* 0x000fce00078e00ff */
.L_x_310:
[----:B------:R-:W0:Y:S01]  /*f720*/  S2UR UR7, SR_CgaCtaId ;  /* 0x00000000000779c3 */ /* 0x000e220000008800 */
[----:B------:R-:W1:Y:S01]  /*f730*/  S2R R16, SR_TID.X ;  /* 0x0000000000107919 */ /* 0x000e620000002100 */
[----:B------:R-:W-:Y:S02]  /*f740*/  MOV R5, 0x400 ;  /* 0x0000040000057802 */ /* 0x000fe40000000f00 */
[----:B------:R-:W-:Y:S01]  /*f750*/  SHF.L.U32 R4, R2, 0x1f, RZ ;  /* 0x0000001f02047819 */ /* 0x000fe200000006ff */
[----:B0-----:R-:W-:-:S05]  /*f760*/  IMAD.U32 R8, RZ, RZ, UR7 ;  /* 0x00000007ff087e24 */ /* 0x001fca000f8e00ff */
[----:B------:R-:W-:Y:S02]  /*f770*/  LEA R12, R8, R5, 0x18 ;  /* 0x00000005080c7211 */ /* 0x000fe400078ec0ff */
[----:B-1----:R-:W-:-:S03]  /*f780*/  LOP3.LUT P1, RZ, R16, 0x7f, RZ, 0xc0, !PT ;  /* 0x0000007f10ff7812 */ /* 0x002fc6000782c0ff */
[----:B------:R-:W-:-:S04]  /*f790*/  IMAD R13, R3, 0x8, R12 ;  /* 0x00000008030d7824 */ /* 0x000fc800078e020c */
[----:B------:R-:W0:Y:S06]  /*f7a0*/  SYNCS.PHASECHK.TRANS64.TRYWAIT P0, [R13+URZ+0x48], R4 ;  /* 0x000048040d0075a7 */ /* 0x000e2c000800017f */
[----:B------:R-:W1:Y:S01]  /*f7b0*/  @!P1 LDC R5, c[0x0][0x500] ;  /* 0x00014000ff059b82 */ /* 0x000e620000000800 */
[----:B0-----:R-:W-:Y:S05]  /*f7c0*/  @!P0 BRA `(.L_x_308) ;  /* 0x0000001000548947 */ /* 0x001fea0003800000 */
.L_x_332:
[----:B------:R-:W-:Y:S01]  /*f7d0*/  UPRMT UR7, UR23, 0x9910, URZ ;  /* 0x0000991017077896 */ /* 0x000fe2000800003f */
[----:B-1----:R1:W-:Y:S03]  /*f7e0*/  @!P1 SYNCS.ARRIVE.TRANS64 RZ, [R13+URZ], R5 ;  /* 0x000000050dff99a7 */ /* 0x0023e6000800003f */
[----:B------:R-:W-:-:S06]  /*f7f0*/  UISETP.NE.AND UP0, UPT, UR7, 0x2, UPT ;  /* 0x000000020700788c */ /* 0x000fcc000bf05270 */
[----:B------:R-:W-:-:S13]  /*f800*/  PLOP3.LUT P0, PT, PT, PT, UP0, 0x80, 0x0 ;  /* 0x000000000000781c */ /* 0x000fda0003f0f008 */
[----:B-1----:R-:W-:Y:S05]  /*f810*/  @P0 BRA `(.L_x_309) ;  /* 0x0000000000040947 */ /* 0x002fea0003800000 */
[----:B------:R-:W-:Y:S01]  /*f820*/  BPT.TRAP 0x1 ;  /* 0x000000040000795c */ /* 0x000fe20000300000 */
.L_x_309:
[----:B0-----:R-:W-:Y:S01]  /*f830*/  IMAD R4, R3, 0x2, R8 ;  /* 0x0000000203047824 */ /* 0x001fe200078e0208 */
[----:B------:R-:W-:Y:S01]  /*f840*/  R2UR UR9, R13 ;  /* 0x000000000d0972ca */ /* 0x000fe200000e0000 */
[----:B------:R-:W-:Y:S01]  /*f850*/  VIADD R15, R15, 0xffffffff ;  /* 0xffffffff0f0f7836 */ /* 0x000fe20000000000 */
[----:B------:R-:W-:Y:S01]  /*f860*/  UIADD3 UR14, UP0, UR26, 0xf0, URZ ;  /* 0x000000f01a0e7890 */ /* 0x000fe2000ff1e03f */
[--C-:B------:R-:W-:Y:S01]  /*f870*/  IMAD.U32 R4, R4, 0x2000, R12.reuse ;  /* 0x0000200004047824 */ /* 0x100fe200078e000c */
[----:B------:R-:W-:Y:S01]  /*f880*/  R2UR UR11, R7 ;  /* 0x00000000070b72ca */ /* 0x000fe200000e0000 */
[C---:B------:R-:W-:Y:S01]  /*f890*/  IMAD R12, R3.reuse, 0x2000, R12 ;  /* 0x00002000030c7824 */ /* 0x040fe200078e020c */
[----:B------:R-:W-:Y:S01]  /*f8a0*/  R2UR UR10, R14 ;  /* 0x000000000e0a72ca */ /* 0x000fe200000e0000 */
[----:B------:R-:W-:Y:S01]  /*f8b0*/  UIADD3 UR30, UP1, UR26, 0x1f0, URZ ;  /* 0x000001f01a1e7890 */ /* 0x000fe2000ff3e03f */
[----:B------:R-:W-:Y:S01]  /*f8c0*/  R2UR UR7, R4 ;  /* 0x00000000040772ca */ /* 0x000fe200000e0000 */
[----:B------:R-:W-:Y:S01]  /*f8d0*/  UIADD3.X UR15, URZ, UR27, URZ, UP0, !UPT ;  /* 0x0000001b3f0f7290 */ /* 0x000fe200087fe43f */
[----:B------:R-:W-:Y:S01]  /*f8e0*/  R2UR UR8, R12 ;  /* 0x000000000c0872ca */ /* 0x000fe200000e0000 */
[----:B------:R-:W-:Y:S01]  /*f8f0*/  VIADD R3, R3, 0x1 ;  /* 0x0000000103037836 */ /* 0x000fe20000000000 */
[----:B------:R-:W-:Y:S01]  /*f900*/  R2UR UR12, R6 ;  /* 0x00000000060c72ca */ /* 0x000fe200000e0000 */
[----:B------:R-:W-:Y:S01]  /*f910*/  UIADD3.X UR31, URZ, UR27, URZ, UP1, !UPT ;  /* 0x0000001b3f1f7290 */ /* 0x000fe20008ffe43f */
[----:B------:R-:W-:Y:S01]  /*f920*/  R2UR UR21, R10 ;  /* 0x000000000a1572ca */ /* 0x000fe200000e0000 */
[----:B------:R-:W-:Y:S01]  /*f930*/  UMOV UR22, 0x30000 ;  /* 0x0003000000167882 */ /* 0x000fe20000000000 */
[----:B------:R-:W-:Y:S01]  /*f940*/  ISETP.GT.AND P1, PT, R15, 0x1, PT ;  /* 0x000000010f00780c */ /* 0x000fe20003f24270 */
[----:B------:R-:W-:Y:S01]  /*f950*/  UMOV UR16, 0x0 ;  /* 0x0000000000107882 */ /* 0x000fe20000000000 */
[----:B------:R-:W-:Y:S01]  /*f960*/  UMOV UR17, 0x10000000 ;  /* 0x1000000000117882 */ /* 0x000fe20000000000 */
[----:B------:R-:W-:Y:S01]  /*f970*/  ISETP.NE.AND P0, PT, R3, 0x9, PT ;  /* 0x000000090300780c */ /* 0x000fe20003f05270 */
[----:B------:R-:W-:Y:S01]  /*f980*/  VIADD R14, R14, 0x40 ;  /* 0x000000400e0e7836 */ /* 0x000fe20000000000 */
[----:B------:R-:W-:-:S02]  /*f990*/  UIADD3 UR7, UR7, 0x180, URZ ;  /* 0x0000018007077890 */ /* 0x000fc4000fffe03f */
[----:B------:R-:W-:Y:S01]  /*f9a0*/  UIADD3 UR19, UR8, 0x24180, URZ ;  /* 0x0002418008137890 */ /* 0x000fe2000fffe03f */
[----:B------:R-:W-:Y:S02]  /*f9b0*/  SEL R5, RZ, 0x1, P0 ;  /* 0x00000001ff057807 */ /* 0x000fe40000000000 */
[----:B------:R-:W-:Y:S02]  /*f9c0*/  SEL R3, R3, RZ, P0 ;  /* 0x000000ff03037207 */ /* 0x000fe40000000000 */
[----:B------:R-:W-:Y:S01]  /*f9d0*/  UMOV UR8, UR7 ;  /* 0x0000000700087c82 */ /* 0x000fe20008000000 */
[----:B------:R-:W-:Y:S01]  /*f9e0*/  LOP3.LUT R2, R2, R5, RZ, 0x3c, !PT ;  /* 0x0000000502027212 */ /* 0x000fe200078e3cff */
[----:B------:R0:W-:Y:S02]  /*f9f0*/  UTMALDG.3D.MULTICAST [UR8], [UR14], UR22, desc[UR16] ;  /* 0x000010080e0073b4 */ /* 0x0001e40008011816 */
[----:B0-----:R-:W-:Y:S01]  /*fa00*/  UMOV UR8, UR19 ;  /* 0x0000001300087c82 */ /* 0x001fe20008000000 */
[----:B------:R-:W-:-:S02]  /*fa10*/  UMOV UR11, UR21 ;  /* 0x00000015000b7c82 */ /* 0x000fc40008000000 */
[----:B------:R0:W-:Y:S02]  /*fa20*/  UTMALDG.3D [UR8], [UR30], desc[UR16] ;  /* 0x000010081e0075b4 */ /* 0x0001e40008011000 */
[----:B0-----:R-:W-:Y:S05]  /*fa30*/  @P1 BRA `(.L_x_310) ;  /* 0xfffffffc00381947 */ /* 0x001fea000383ffff */
.L_x_307:
[----:B------:R-:W-:Y:S05]  /*fa40*/  BSYNC B1 ;  /* 0x0000000000017941 */ /* 0x000fea0003800000 */
.L_x_306:
[----:B------:R-:W2:Y:S01]  /*fa50*/  LDL.LU R17, [R1+0x7c] ;  /* 0x00007c0001117983 */ /* 0x000ea20000300800 */
[----:B------:R-:W-:Y:S01]  /*fa60*/  LOP3.LUT P1, RZ, R11, 0xff, RZ, 0xc0, !PT ;  /* 0x000000ff0bff7812 */ /* 0x000fe2000782c0ff */
[----:B------:R-:W-:Y:S01]  /*fa70*/  VIADD R4, R9, UR20 ;  /* 0x0000001409047c36 */ /* 0x000fe20008000000 */
[----:B------:R-:W-:Y:S01]  /*fa80*/  ULDC.64 UR8, c[0x0][0x650] ;  /* 0x0001940000087ab9 */ /* 0x000fe20000000a00 */
[----:B------:R-:W3:Y:S01]  /*fa90*/  LDL.LU R16, [R1+0x80] ;  /* 0x0000800001107983 */ /* 0x000ee20000300800 */
[----:B------:R-:W-:Y:S01]  /*faa0*/  IMAD.U32 R6, RZ, RZ, UR20 ;  /* 0x00000014ff067e24 */ /* 0x000fe2000f8e00ff */
[----:B------:R-:W-:Y:S01]  /*fab0*/  UISETP.GE.U32.AND UP0, UPT, UR20, 0x9, UPT ;  /* 0x000000091400788c */ /* 0x000fe2000bf06070 */
[----:B------:R-:W-:Y:S01]  /*fac0*/  ISETP.GT.U32.AND P0, PT, R4, 0x8, PT ;  /* 0x000000080400780c */ /* 0x000fe20003f04070 */
[----:B------:R-:W-:Y:S01]  /*fad0*/  BSSY B1, `(.L_x_311) ;  /* 0x000006d000017945 */ /* 0x000fe20003800000 */
[----:B------:R-:W-:Y:S01]  /*fae0*/  IMAD.MOV.U32 R7, RZ, RZ, -0x1 ;  /* 0xffffffffff077424 */ /* 0x000fe200078e00ff */
[----:B------:R-:W-:-:S02]  /*faf0*/  PRMT R11, RZ, 0x7610, R11 ;  /* 0x00007610ff0b7816 */ /* 0x000fc4000000000b */
[----:B------:R-:W-:Y:S01]  /*fb00*/  ISETP.LT.U32.AND P0, PT, R6, 0x9, P0 ;  /* 0x000000090600780c */ /* 0x000fe20000701070 */
[----:B------:R-:W-:Y:S01]  /*fb10*/  IMAD.MOV.U32 R6, RZ, RZ, -0x1 ;  /* 0xffffffffff067424 */ /* 0x000fe200078e00ff */
[----:B------:R-:W0:Y:S01]  /*fb20*/  @P1 S2R R8, SR_CgaCtaId ;  /* 0x0000000000081919 */ /* 0x000e220000008800 */
[----:B------:R-:W-:Y:S02]  /*fb30*/  @P1 MOV R3, 0x400 ;  /* 0x0000040000031802 */ /* 0x000fe40000000f00 */
[----:B------:R-:W-:Y:S02]  /*fb40*/  PLOP3.LUT P2, PT, PT, PT, UP0, 0x80, 0x0 ;  /* 0x000000000000781c */ /* 0x000fe40003f4f008 */
[----:B0-----:R-:W-:Y:S01]  /*fb50*/  @P1 LEA R5, R8, R3, 0x18 ;  /* 0x0000000308051211 */ /* 0x001fe200078ec0ff */
[----:B------:R-:W-:-:S03]  /*fb60*/  IMAD.WIDE.U32 R2, R4, 0x38e38e39, RZ ;  /* 0x38e38e3904027825 */ /* 0x000fc600078e00ff */
[----:B------:R0:W-:Y:S01]  /*fb70*/  @P1 SYNCS.ARRIVE.TRANS64.A1T0 RZ, [R5+URZ+0xa8], RZ ;  /* 0x0000a8ff05ff19a7 */ /* 0x0001e2000810003f */
[----:B------:R-:W-:Y:S02]  /*fb80*/  PRMT R2, RZ, 0x7610, R2 ;  /* 0x00007610ff027816 */ /* 0x000fe40000000002 */
[----:B0-----:R-:W-:Y:S02]  /*fb90*/  SHF.R.U32.HI R5, RZ, 0x1, R3 ;  /* 0x00000001ff057819 */ /* 0x001fe40000011603 */
[----:B------:R-:W-:-:S03]  /*fba0*/  SEL R3, RZ, 0x1, !P0 ;  /* 0x00000001ff037807 */ /* 0x000fc60004000000 */
[----:B------:R-:W-:Y:S01]  /*fbb0*/  IMAD R9, R5, -0x9, R4 ;  /* 0xfffffff705097824 */ /* 0x000fe200078e0204 */
[----:B------:R-:W-:-:S04]  /*fbc0*/  LOP3.LUT R0, R0, R3, RZ, 0x3c, !PT ;  /* 0x0000000300007212 */ /* 0x000fc800078e3cff */
[----:B------:R-:W-:Y:S01]  /*fbd0*/  @P2 LOP3.LUT R0, R0, 0x1, R5, 0x78, !PT ;  /* 0x0000000100002812 */ /* 0x000fe200078e7805 */
[----:B------:R-:W-:Y:S01]  /*fbe0*/  IMAD.MOV.U32 R5, RZ, RZ, -0x1 ;  /* 0xffffffffff057424 */ /* 0x000fe200078e00ff */
[----:B---3--:R-:W-:-:S04]  /*fbf0*/  IADD3 R16, P1, R16, UR24, RZ ;  /* 0x0000001810107c10 */ /* 0x008fc8000ff3e0ff */
[----:B--2---:R-:W-:Y:S01]  /*fc00*/  IADD3.X R17, R17, UR18, RZ, P1, !PT ;  /* 0x0000001211117c10 */ /* 0x004fe20008ffe4ff */
[----:B------:R0:W-:Y:S01]  /*fc10*/  STL [R1+0x80], R16 ;  /* 0x0000801001007387 */ /* 0x0001e20000100800 */
[----:B------:R-:W-:-:S03]  /*fc20*/  ISETP.GE.U32.AND P0, PT, R16, UR8, PT ;  /* 0x0000000810007c0c */ /* 0x000fc6000bf06070 */
[----:B------:R0:W-:Y:S01]  /*fc30*/  STL [R1+0x7c], R17 ;  /* 0x00007c1101007387 */ /* 0x0001e20000100800 */
[----:B------:R-:W-:-:S13]  /*fc40*/  ISETP.GE.U32.AND.EX P0, PT, R17, UR9, PT, P0 ;  /* 0x0000000911007c0c */ /* 0x000fda000bf06100 */
[----:B0-----:R-:W-:Y:S05]  /*fc50*/  @P0 BRA `(.L_x_312) ;  /* 0x0000000400500947 */ /* 0x001fea0003800000 */
[----:B------:R-:W-:Y:S01]  /*fc60*/  ULDC.64 UR8, c[0x0][0x628] ;  /* 0x00018a0000087ab9 */ /* 0x000fe20000000a00 */
[----:B------:R-:W0:Y:S01]  /*fc70*/  S2R R12, SR_CTAID.X ;  /* 0x00000000000c7919 */ /* 0x000e220000002500 */
[----:B------:R-:W-:Y:S01]  /*fc80*/  ISETP.NE.U32.AND P0, PT, RZ, UR8, PT ;  /* 0x00000008ff007c0c */ /* 0x000fe2000bf05070 */
[----:B------:R-:W-:Y:S01]  /*fc90*/  ULDC UR10, c[0x0][0x630] ;  /* 0x00018c00000a7ab9 */ /* 0x000fe20000000800 */
[----:B------:R-:W-:Y:S01]  /*fca0*/  IMAD.MOV.U32 R2, RZ, RZ, R16 ;  /* 0x000000ffff027224 */ /* 0x000fe200078e0010 */
[----:B------:R-:W1:Y:S01]  /*fcb0*/  S2R R10, SR_CTAID.Y ;  /* 0x00000000000a7919 */ /* 0x000e620000002600 */
[----:B------:R-:W-:Y:S01]  /*fcc0*/  ISETP.NE.AND.EX P0, PT, RZ, UR9, PT, P0 ;  /* 0x00000009ff007c0c */ /* 0x000fe2000bf05300 */
[----:B------:R-:W-:-:S12]  /*fcd0*/  IMAD.MOV.U32 R3, RZ, RZ, R17 ;  /* 0x000000ffff037224 */ /* 0x000fd800078e0011 */
[----:B------:R-:W-:Y:S05]  /*fce0*/  @!P0 BRA `(.L_x_313) ;  /* 0x0000000000288947 */ /* 0x000fea0003800000 */
[----:B------:R-:W-:Y:S02]  /*fcf0*/  ULDC UR7, c[0x0][0x634] ;  /* 0x00018d0000077ab9 */ /* 0x000fe40000000800 */
[----:B------:R-:W-:-:S05]  /*fd00*/  IADD3 R7, P0, R16, UR7, RZ ;  /* 0x0000000710077c10 */ /* 0x000fca000ff1e0ff */
[----:B------:R-:W-:-:S04]  /*fd10*/  IMAD.X R13, RZ, RZ, R17, P0 ;  /* 0x000000ffff0d7224 */ /* 0x000fc800000e0611 */
[----:B------:R-:W-:-:S04]  /*fd20*/  IMAD.WIDE.U32 R4, R13, UR8, RZ ;  /* 0x000000080d047c25 */ /* 0x000fc8000f8e00ff */
[----:B------:R-:W-:-:S04]  /*fd30*/  IMAD.WIDE.U32 R4, P0, R7, UR9, R4 ;  /* 0x0000000907047c25 */ /* 0x000fc8000f800004 */
[----:B------:R-:W-:-:S04]  /*fd40*/  IMAD.WIDE.U32 R6, R7, UR8, RZ ;  /* 0x0000000807067c25 */ /* 0x000fc8000f8e00ff */
[----:B------:R-:W-:Y:S01]  /*fd50*/  IMAD.X R3, RZ, RZ, RZ, P0 ;  /* 0x000000ffff037224 */ /* 0x000fe200000e06ff */
[----:B------:R-:W-:Y:S01]  /*fd60*/  IADD3 RZ, P0, R7, R4, RZ ;  /* 0x0000000407ff7210 */ /* 0x000fe20007f1e0ff */
[----:B------:R-:W-:-:S04]  /*fd70*/  IMAD.MOV.U32 R2, RZ, RZ, R5 ;  /* 0x000000ffff027224 */ /* 0x000fc800078e0005 */
[----:B------:R-:W-:-:S08]  /*fd80*/  IMAD.WIDE.U32.X R2, R13, UR9, R2, P0 ;  /* 0x000000090d027c25 */ /* 0x000fd000080e0402 */
.L_x_313:
[--C-:B------:R-:W-:Y:S01]  /*fd90*/  SHF.R.U64 R6, R2, UR10, R3.reuse ;  /* 0x0000000a02067c19 */ /* 0x100fe20008001203 */
[----:B------:R-:W-:Y:S01]  /*fda0*/  ULDC.64 UR8, c[0x0][0x620] ;  /* 0x0001880000087ab9 */ /* 0x000fe20000000a00 */
[----:B------:R-:W-:Y:S01]  /*fdb0*/  SHF.R.U32.HI R2, RZ, UR10, R3 ;  /* 0x0000000aff027c19 */ /* 0x000fe20008011603 */
[----:B------:R-:W-:Y:S01]  /*fdc0*/  IMAD.MOV.U32 R3, RZ, RZ, R17 ;  /* 0x000000ffff037224 */ /* 0x000fe200078e0011 */
[----:B------:R-:W-:Y:S01]  /*fdd0*/  IADD3 R5, P0, RZ, -R6, RZ ;  /* 0x80000006ff057210 */ /* 0x000fe20007f1e0ff */
[----:B------:R-:W-:Y:S01]  /*fde0*/  ULDC UR7, c[0x0][0x150] ;  /* 0x0000540000077ab9 */ /* 0x000fe20000000800 */
[----:B0-----:R-:W-:Y:S01]  /*fdf0*/  I2FP.F32.U32 R7, R12 ;  /* 0x0000000c00077245 */ /* 0x001fe20000201000 */
[----:B------:R-:W0:Y:S01]  /*fe00*/  LDC R19, c[0x0][0x144] ;  /* 0x00005100ff137b82 */ /* 0x000e220000000800 */
[----:B------:R-:W-:Y:S01]  /*fe10*/  ULDC.64 UR10, c[0x0][0x640] ;  /* 0x00019000000a7ab9 */ /* 0x000fe20000000a00 */
[----:B------:R-:W-:Y:S01]  /*fe20*/  IMAD.X R2, RZ, RZ, ~R2, P0 ;  /* 0x000000ffff027224 */ /* 0x000fe200000e0e02 */
[----:B------:R-:W-:-:S03]  /*fe30*/  ISETP.NE.U32.AND P0, PT, RZ, UR10, PT ;  /* 0x0000000aff007c0c */ /* 0x000fc6000bf05070 */
[----:B------:R-:W-:Y:S01]  /*fe40*/  IMAD R4, R2, UR8, RZ ;  /* 0x0000000802047c24 */ /* 0x000fe2000f8e02ff */
[----:B------:R-:W-:Y:S01]  /*fe50*/  ISETP.NE.AND.EX P0, PT, RZ, UR11, PT, P0 ;  /* 0x0000000bff007c0c */ /* 0x000fe2000bf05300 */
[----:B------:R-:W-:Y:S01]  /*fe60*/  IMAD.MOV.U32 R2, RZ, RZ, R16 ;  /* 0x000000ffff027224 */ /* 0x000fe200078e0010 */
[----:B------:R-:W2:Y:S03]  /*fe70*/  LDC R13, c[0x0][0x148] ;  /* 0x00005200ff0d7b82 */ /* 0x000ea60000000800 */
[----:B------:R-:W-:Y:S01]  /*fe80*/  IMAD.WIDE.U32 R2, R5, UR8, R2 ;  /* 0x0000000805027c25 */ /* 0x000fe2000f8e0002 */
[----:B------:R-:W-:-:S03]  /*fe90*/  ULDC UR8, c[0x0][0x154] ;  /* 0x0000550000087ab9 */ /* 0x000fc60000000800 */
[----:B------:R-:W-:Y:S02]  /*fea0*/  IMAD R5, R5, UR9, R4 ;  /* 0x0000000905057c24 */ /* 0x000fe4000f8e0204 */
[----:B------:R-:W-:Y:S01]  /*feb0*/  FMUL R4, R7, UR7 ;  /* 0x0000000707047c20 */ /* 0x000fe20008400000 */
[----:B------:R-:W-:Y:S01]  /*fec0*/  ULDC UR7, c[0x0][0x618] ;  /* 0x0001860000077ab9 */ /* 0x000fe20000000800 */
[----:B------:R-:W-:Y:S01]  /*fed0*/  ULDC UR9, c[0x0][0x608] ;  /* 0x0001820000097ab9 */ /* 0x000fe20000000800 */
[----:B------:R-:W-:-:S03]  /*fee0*/  IMAD.IADD R3, R3, 0x1, R5 ;  /* 0x0000000103037824 */ /* 0x000fc600078e0205 */
[----:B------:R-:W3:Y:S02]  /*fef0*/  F2I.U32.TRUNC.NTZ R4, R4 ;  /* 0x0000000400047305 */ /* 0x000ee4000020f000 */
[----:B------:R-:W-:Y:S02]  /*ff00*/  SHF.R.U64 R7, R2, UR7, R3 ;  /* 0x0000000702077c19 */ /* 0x000fe40008001203 */
[----:B-1----:R-:W-:-:S05]  /*ff10*/  I2FP.F32.U32 R2, R10 ;  /* 0x0000000a00027245 */ /* 0x002fca0000201000 */
[----:B------:R-:W-:Y:S01]  /*ff20*/  FMUL R5, R2, UR8 ;  /* 0x0000000802057c20 */ /* 0x000fe20008400000 */
[----:B------:R-:W-:Y:S01]  /*ff30*/  SHF.R.U32.HI R2, RZ, UR7, R3 ;  /* 0x00000007ff027c19 */ /* 0x000fe20008011603 */
[----:B------:R-:W-:Y:S02]  /*ff40*/  ULDC UR7, c[0x0][0x658] ;  /* 0x0001960000077ab9 */ /* 0x000fe40000000800 */
[----:B------:R1:W4:Y:S01]  /*ff50*/  F2I.U32.TRUNC.NTZ R16, R5 ;  /* 0x0000000500107305 */ /* 0x000322000020f000 */
[----:B------:R-:W-:Y:S01]  /*ff60*/  SHF.R.U64 R15, R7, UR9, R2 ;  /* 0x00000009070f7c19 */ /* 0x000fe20008001202 */
[----:B---3--:R-:W-:Y:S01]  /*ff70*/  IMAD.MOV R4, RZ, RZ, -R4 ;  /* 0x000000ffff047224 */ /* 0x008fe200078e0a04 */
[----:B------:R-:W-:-:S03]  /*ff80*/  SHF.R.U32.HI R2, RZ, UR9, R2 ;  /* 0x00000009ff027c19 */ /* 0x000fc60008011602 */
[----:B0-----:R-:W-:Y:S01]  /*ff90*/  IMAD R12, R19, R4, R12 ;  /* 0x00000004130c7224 */ /* 0x001fe200078e020c */
[--C-:B------:R-:W-:Y:S02]  /*ffa0*/  SHF.R.U64 R14, R15, UR7, R2.reuse ;  /* 0x000000070f0e7c19 */ /* 0x100fe40008001202 */
[----:B------:R-:W-:-:S03]  /*ffb0*/  SHF.R.U32.HI R17, RZ, UR7, R2 ;  /* 0x00000007ff117c19 */ /* 0x000fc60008011602 */
[----:B------:R-:W-:Y:S02]  /*ffc0*/  IMAD.MOV.U32 R2, RZ, RZ, R14 ;  /* 0x000000ffff027224 */ /* 0x000fe400078e000e */
[----:B------:R-:W-:Y:S01]  /*ffd0*/  IMAD.MOV.U32 R3, RZ, RZ, R17 ;  /* 0x000000ffff037224 */ /* 0x000fe200078e0011 */
[----:B-12-4-:R-:W-:Y:S06]  /*ffe0*/  @!P0 BRA `(.L_x_314) ;  /* 0x0000000000288947 */ /* 0x016fec0003800000 */
[----:B------:R-:W-:Y:S02]  /*fff0*/  ULDC UR7, c[0x0][0x64c] ;  /* 0x0001930000077ab9 */ /* 0x000fe40000000800 */
[----:B------:R-:W-:-:S05]  /*10000*/  IADD3 R3, P0, R14, UR7, RZ ;  /* 0x000000070e037c10 */ /* 0x000fca000ff1e0ff */
[----:B------:R-:W-:-:S04]  /*10010*/  IMAD.X R17, RZ, RZ, R17, P0 ;  /* 0x000000ffff117224 */ /* 0x000fc800000e0611 */
[----:B------:R-:W-:-:S04]  /*10020*/  IMAD.WIDE.U32 R4, R17, UR10, RZ ;  /* 0x0000000a11047c25 */ /* 0x000fc8000f8e00ff */
[----:B------:R-:W-:-:S04]  /*10030*/  IMAD.WIDE.U32 R4, P0, R3, UR11, R4 ;  /* 0x0000000b03047c25 */ /* 0x000fc8000f800004 */
[----:B------:R-:W-:-:S04]  /*10040*/  IMAD.WIDE.U32 R2, R3, UR10, RZ ;  /* 0x0000000a03027c25 */ /* 0x000fc8000f8e00ff */
[----:B------:R-:W-:Y:S01]  /*10050*/  IMAD.MOV.U32 R2, RZ, RZ, R5 ;  /* 0x000000ffff027224 */ /* 0x000fe200078e0005 */
[----:B------:R-:W-:Y:S01]  /*10060*/  IADD3 RZ, P1, R3, R4, RZ ;  /* 0x0000000403ff7210 */ /* 0x000fe20007f3e0ff */
[----:B------:R-:W-:-:S04]  /*10070*/  IMAD.X R3, RZ, RZ, RZ, P0 ;  /* 0x000000ffff037224 */ /* 0x000fc800000e06ff */
[----:B------:R-:W-:-:S08]  /*10080*/  IMAD.WIDE.U32.X R2, R17, UR11, R2, P1 ;  /* 0x0000000b11027c25 */ /* 0x000fd000088e0402 */
.L_x_314:
[----:B------:R-:W-:Y:S01]  /*10090*/  ULDC UR7, c[0x0][0x648] ;  /* 0x0001920000077ab9 */ /* 0x000fe20000000800 */
[----:B------:R-:W-:Y:S01]  /*100a0*/  LOP3.LUT R15, R15, UR6, RZ, 0xc0, !PT ;  /* 0x000000060f0f7c12 */ /* 0x000fe2000f8ec0ff */
[----:B------:R-:W-:Y:S01]  /*100b0*/  IMAD.MOV R16, RZ, RZ, -R16 ;  /* 0x000000ffff107224 */ /* 0x000fe200078e0a10 */
[----:B------:R-:W-:Y:S01]  /*100c0*/  SHF.R.U64 R2, R2, UR7, R3 ;  /* 0x0000000702027c19 */ /* 0x000fe20008001203 */
[----:B------:R-:W-:Y:S01]  /*100d0*/  ULDC UR7, c[0x0][0x638] ;  /* 0x00018e0000077ab9 */ /* 0x000fe20000000800 */
[----:B------:R-:W-:Y:S01]  /*100e0*/  LOP3.LUT R7, R7, UR4, RZ, 0xc0, !PT ;  /* 0x0000000407077c12 */ /* 0x000fe2000f8ec0ff */
[----:B------:R-:W-:Y:S01]  /*100f0*/  @P4 IMAD R12, R13, R16, R10 ;  /* 0x000000100d0c4224 */ /* 0x000fe200078e020a */
[----:B------:R-:W-:Y:S01]  /*10100*/  ULDC UR8, c[0x0][0x610] ;  /* 0x0001840000087ab9 */ /* 0x000fe20000000800 */
[----:B------:R-:W-:Y:S02]  /*10110*/  IMAD.MOV R3, RZ, RZ, -R2 ;  /* 0x000000ffff037224 */ /* 0x000fe400078e0a02 */
[----:B------:R-:W-:-:S02]  /*10120*/  IMAD R5, R2, UR5, R15 ;  /* 0x0000000502057c24 */ /* 0x000fc4000f8e020f */
[----:B------:R-:W-:Y:S01]  /*10130*/  IMAD R14, R3, UR7, R14 ;  /* 0x00000007030e7c24 */ /* 0x000fe2000f8e020e */
[----:B------:R-:W-:Y:S01]  /*10140*/  ULDC UR7, c[0x0][0x600] ;  /* 0x0001800000077ab9 */ /* 0x000fe20000000800 */
[----:B------:R-:W-:Y:S02]  /*10150*/  IMAD R5, R5, UR8, R12 ;  /* 0x0000000805057c24 */ /* 0x000fe4000f8e020c */
[----:B------:R-:W-:Y:S02]  /*10160*/  IMAD R14, R14, UR7, R7 ;  /* 0x000000070e0e7c24 */ /* 0x000fe4000f8e0207 */
[----:B------:R-:W-:-:S03]  /*10170*/  IMAD.MOV.U32 R2, RZ, RZ, 0x1 ;  /* 0x00000001ff027424 */ /* 0x000fc600078e00ff */
[----:B------:R-:W-:Y:S02]  /*10180*/  SEL R7, R14, R5, !P4 ;  /* 0x000000050e077207 */ /* 0x000fe40006000000 */
[----:B------:R-:W-:-:S07]  /*10190*/  SEL R5, R5, R14, !P4 ;  /* 0x0000000e05057207 */ /* 0x000fce0006000000 */
.L_x_312:
[----:B------:R-:W-:Y:S05]  /*101a0*/  BSYNC B1 ;  /* 0x0000000000017941 */ /* 0x000fea0003800000 */
.L_x_311:
[----:B------:R-:W-:-:S13]  /*101b0*/  LOP3.LUT P0, RZ, R2, 0xff, RZ, 0xc0, !PT ;  /* 0x000000ff02ff7812 */ /* 0x000fda000780c0ff */
[----:B------:R-:W-:Y:S05]  /*101c0*/  @P0 BRA `(.L_x_315) ;  /* 0xfffffff4001c0947 */ /* 0x000fea000383ffff */
[----:B------:R-:W-:Y:S05]  /*101d0*/  BSYNC B0 ;  /* 0x0000000000007941 */ /* 0x000fea0003800000 */
.L_x_304:
[----:B------:R-:W-:-:S03]  /*101e0*/  UMOV UR7, 0xffffffff ;  /* 0xffffffff00077882 */ /* 0x000fc60000000000 */
[----:B------:R-:W-:Y:S05]  /*101f0*/  BRA.DIV UR7, `(.L_x_316) ;  /* 0x0000000607dc7947 */ /* 0x000fea000b800000 */
[----:B------:R-:W-:-:S13]  /*10200*/  ELECT P0, URZ, PT ;  /* 0x00000000003f782f */ /* 0x000fda0003800000 */
.L_x_335:
[----:B------:R-:W-:Y:S04]  /*10210*/  BSSY B0, `(.L_x_317) ;  /* 0x0000059000007945 */ /* 0x000fe80003800000 */
[----:B------:R-:W-:Y:S05]  /*10220*/  @!P0 BRA `(.L_x_318) ;  /* 0x00000004005c8947 */ /* 0x000fea0003800000 */
[----:B------:R-:W-:-:S04]  /*10230*/  ULOP3.LUT UR7, UR13, 0x2, URZ, 0xfc, !UPT ;  /* 0x000000020d077892 */ /* 0x000fc8000f8efc3f */
[----:B------:R-:W-:-:S06]  /*10240*/  UISETP.NE.AND UP0, UPT, UR7, 0x3, UPT ;  /* 0x000000030700788c */ /* 0x000fcc000bf05270 */
[----:B------:R-:W-:-:S13]  /*10250*/  PLOP3.LUT P0, PT, PT, PT, UP0, 0x80, 0x0 ;  /* 0x000000000000781c */ /* 0x000fda0003f0f008 */
[----:B------:R-:W-:Y:S05]  /*10260*/  @!P0 BRA `(.L_x_319) ;  /* 0x0000000000048947 */ /* 0x000fea0003800000 */
[----:B------:R-:W-:Y:S01]  /*10270*/  BPT.TRAP 0x1 ;  /* 0x000000040000795c */ /* 0x000fe20000300000 */
.L_x_319:
[----:B------:R-:W0:Y:S01]  /*10280*/  S2R R3, SR_CgaCtaId ;  /* 0x0000000000037919 */ /* 0x000e220000008800 */
[----:B------:R-:W-:Y:S02]  /*10290*/  MOV R2, 0x400 ;  /* 0x0000040000027802 */ /* 0x000fe40000000f00 */
[----:B------:R-:W-:Y:S02]  /*102a0*/  SHF.L.U32 R4, R0, 0x1f, RZ ;  /* 0x0000001f00047819 */ /* 0x000fe400000006ff */
[----:B0-----:R-:W-:-:S05]  /*102b0*/  LEA R2, R3, R2, 0x18 ;  /* 0x0000000203027211 */ /* 0x001fca00078ec0ff */
[----:B------:R-:W-:-:S04]  /*102c0*/  VIADD R2, R2, 0x48 ;  /* 0x0000004802027836 */ /* 0x000fc80000000000 */
[C---:B------:R-:W-:Y:S02]  /*102d0*/  IMAD R7, R9.reuse, 0x8, R2 ;  /* 0x0000000809077824 */ /* 0x040fe400078e0202 */
[----:B------:R-:W-:Y:S02]  /*102e0*/  VIADD R9, R9, 0x1 ;  /* 0x0000000109097836 */ /* 0x000fe40000000000 */
[----:B------:R-:W0:Y:S03]  /*102f0*/  SYNCS.PHASECHK.TRANS64.TRYWAIT P0, [R7+URZ], R4 ;  /* 0x00000004070075a7 */ /* 0x000e26000800017f */
[----:B------:R-:W-:-:S04]  /*10300*/  ISETP.NE.AND P1, PT, R9, 0x9, PT ;  /* 0x000000090900780c */ /* 0x000fc80003f25270 */
[----:B------:R-:W-:Y:S02]  /*10310*/  SEL R3, RZ, 0x1, P1 ;  /* 0x00000001ff037807 */ /* 0x000fe40000800000 */
[----:B------:R-:W-:Y:S02]  /*10320*/  SEL R9, R9, RZ, P1 ;  /* 0x000000ff09097207 */ /* 0x000fe40000800000 */
[----:B------:R-:W-:-:S03]  /*10330*/  LOP3.LUT R6, R0, R3, RZ, 0x3c, !PT ;  /* 0x0000000300067212 */ /* 0x000fc600078e3cff */
[----:B------:R-:W-:Y:S01]  /*10340*/  IMAD R8, R9, 0x8, R2 ;  /* 0x0000000809087824 */ /* 0x000fe200078e0202 */
[----:B------:R-:W-:Y:S01]  /*10350*/  SHF.L.U32 R5, R6, 0x1f, RZ ;  /* 0x0000001f06057819 */ /* 0x000fe200000006ff */
[----:B0-----:R-:W-:Y:S06]  /*10360*/  @!P0 BRA `(.L_x_320) ;  /* 0x0000000400a08947 */ /* 0x001fec0003800000 */
.L_x_336:
[----:B------:R-:W1:Y:S01]  /*10370*/  SYNCS.PHASECHK.TRANS64.TRYWAIT P0, [R8+URZ], R5 ;  /* 0x00000005080075a7 */ /* 0x000e62000800017f */
[----:B------:R-:W-:-:S05]  /*10380*/  VIADD R0, R9, 0x1 ;  /* 0x0000000109007836 */ /* 0x000fca0000000000 */
[----:B------:R-:W-:-:S04]  /*10390*/  ISETP.NE.AND P1, PT, R0, 0x9, PT ;  /* 0x000000090000780c */ /* 0x000fc80003f25270 */
[----:B------:R-:W-:Y:S02]  /*103a0*/  SEL R3, RZ, 0x1, P1 ;  /* 0x00000001ff037807 */ /* 0x000fe40000800000 */
[----:B0-----:R-:W-:Y:S02]  /*103b0*/  SEL R7, R0, RZ, P1 ;  /* 0x000000ff00077207 */ /* 0x001fe40000800000 */
[----:B------:R-:W-:-:S03]  /*103c0*/  LOP3.LUT R6, R6, R3, RZ, 0x3c, !PT ;  /* 0x0000000306067212 */ /* 0x000fc600078e3cff */
[----:B------:R-:W-:Y:S01]  /*103d0*/  IMAD R9, R7, 0x8, R2 ;  /* 0x0000000807097824 */ /* 0x000fe200078e0202 */
[----:B------:R-:W-:Y:S01]  /*103e0*/  SHF.L.U32 R4, R6, 0x1f, RZ ;  /* 0x0000001f06047819 */ /* 0x000fe200000006ff */
[----:B-1----:R-:W-:Y:S06]  /*103f0*/  @!P0 BRA `(.L_x_321) ;  /* 0x0000000400908947 */ /* 0x002fec0003800000 */
.L_x_337:
[----:B------:R-:W1:Y:S01]  /*10400*/  SYNCS.PHASECHK.TRANS64.TRYWAIT P0, [R9+URZ], R4 ;  /* 0x00000004090075a7 */ /* 0x000e62000800017f */
[----:B------:R-:W-:-:S05]  /*10410*/  VIADD R0, R7, 0x1 ;  /* 0x0000000107007836 */ /* 0x000fca0000000000 */
[----:B------:R-:W-:-:S04]  /*10420*/  ISETP.NE.AND P1, PT, R0, 0x9, PT ;  /* 0x000000090000780c */ /* 0x000fc80003f25270 */
[----:B------:R-:W-:Y:S02]  /*10430*/  SEL R3, RZ, 0x1, P1 ;  /* 0x00000001ff037807 */ /* 0x000fe40000800000 */
[----:B------:R-:W-:Y:S02]  /*10440*/  SEL R7, R0, RZ, P1 ;  /* 0x000000ff00077207 */ /* 0x000fe40000800000 */
[----:B------:R-:W-:-:S03]  /*10450*/  LOP3.LUT R6, R6, R3, RZ, 0x3c, !PT ;  /* 0x0000000306067212 */ /* 0x000fc600078e3cff */
[----:B0-----:R-:W-:Y:S01]  /*10460*/  IMAD R8, R7, 0x8, R2 ;  /* 0x0000000807087824 */ /* 0x001fe200078e0202 */
[----:B------:R-:W-:Y:S01]  /*10470*/  SHF.L.U32 R5, R6, 0x1f, RZ ;  /* 0x0000001f06057819 */ /* 0x000fe200000006ff */
[----:B-1----:R-:W-:Y:S06]  /*10480*/  @!P0 BRA `(.L_x_322) ;  /* 0x0000000400808947 */ /* 0x002fec0003800000 */
.L_x_338:
        /* <DEDUP_REMOVED lines=9> */
.L_x_339:
        /* <DEDUP_REMOVED lines=9> */
.L_x_340:
        /* <DEDUP_REMOVED lines=9> */
.L_x_341:
[----:B------:R-:W1:Y:S01]  /*10640*/  SYNCS.PHASECHK.TRANS64.TRYWAIT P0, [R9+URZ], R4 ;  /* 0x00000004090075a7 */ /* 0x000e62000800017f */
[----:B------:R-:W-:-:S05]  /*10650*/  VIADD R0, R7, 0x1 ;  /* 0x0000000107007836 */ /* 0x000fca0000000000 */
[----:B------:R-:W-:-:S04]  /*10660*/  ISETP.NE.AND P1, PT, R0, 0x9, PT ;  /* 0x000000090000780c */ /* 0x000fc80003f25270 */
[----:B------:R-:W-:Y:S02]  /*10670*/  SEL R3, RZ, 0x1, P1 ;  /* 0x00000001ff037807 */ /* 0x000fe40000800000 */
[----:B------:R-:W-:Y:S02]  /*10680*/  SEL R7, R0, RZ, P1 ;  /* 0x000000ff00077207 */ /* 0x000fe40000800000 */
[----:B------:R-:W-:-:S03]  /*10690*/  LOP3.LUT R11, R6, R3, RZ, 0x3c, !PT ;  /* 0x00000003060b7212 */ /* 0x000fc600078e3cff */
[----:B------:R-:W-:Y:S01]  /*106a0*/  IMAD R6, R7, 0x8, R2 ;  /* 0x0000000807067824 */ /* 0x000fe200078e0202 */
[----:B0-----:R-:W-:Y:S01]  /*106b0*/  SHF.L.U32 R5, R11, 0x1f, RZ ;  /* 0x0000001f0b057819 */ /* 0x001fe200000006ff */
[----:B-1----:R-:W-:Y:S06]  /*106c0*/  @!P0 BRA `(.L_x_326) ;  /* 0x0000000400408947 */ /* 0x002fec0003800000 */
.L_x_342:
[----:B------:R-:W1:Y:S01]  /*106d0*/  SYNCS.PHASECHK.TRANS64.TRYWAIT P0, [R6+URZ], R5 ;  /* 0x00000005060075a7 */ /* 0x000e62000800017f */
[----:B------:R-:W-:-:S05]  /*106e0*/  VIADD R0, R7, 0x1 ;  /* 0x0000000107007836 */ /* 0x000fca0000000000 */
[----:B------:R-:W-:-:S04]  /*106f0*/  ISETP.NE.AND P1, PT, R0, 0x9, PT ;  /* 0x000000090000780c */ /* 0x000fc80003f25270 */
[----:B0-----:R-:W-:Y:S02]  /*10700*/  SEL R4, RZ, 0x1, P1 ;  /* 0x00000001ff047807 */ /* 0x001fe40000800000 */
[----:B------:R-:W-:Y:S02]  /*10710*/  SEL R3, R0, RZ, P1 ;  /* 0x000000ff00037207 */ /* 0x000fe40000800000 */
[----:B------:R-:W-:Y:S01]  /*10720*/  LOP3.LUT R0, R11, R4, RZ, 0x3c, !PT ;  /* 0x000000040b007212 */ /* 0x000fe200078e3cff */
[----:B-1----:R-:W-:Y:S06]  /*10730*/  @!P0 BRA `(.L_x_327) ;  /* 0x0000000400388947 */ /* 0x002fec0003800000 */
.L_x_343:
[----:B------:R-:W-:Y:S01]  /*10740*/  IMAD R3, R3, 0x8, R2 ;  /* 0x0000000803037824 */ /* 0x000fe200078e0202 */
[----:B------:R-:W-:-:S07]  /*10750*/  SHF.L.U32 R0, R0, 0x1f, RZ ;  /* 0x0000001f00007819 */ /* 0x000fce00000006ff */
.L_x_328:
[----:B-1----:R1:W2:Y:S02]  /*10760*/  SYNCS.PHASECHK.TRANS64.TRYWAIT P0, [R3+URZ], R0 ;  /* 0x00000000030075a7 */ /* 0x0022a4000800017f */
[----:B--2---:R-:W-:Y:S05]  /*10770*/  @!P0 NANOSLEEP.SYNCS 0x989680 ;  /* 0x009896800000895d */ /* 0x004fea0003900000 */
[----:B------:R-:W2:Y:S02]  /*10780*/  @!P0 SYNCS.PHASECHK.TRANS64 P0, [R3+URZ], R0 ;  /* 0x00000000030085a7 */ /* 0x000ea4000800007f */
[----:B--2---:R-:W-:Y:S05]  /*10790*/  @!P0 BRA `(.L_x_328) ;  /* 0xfffffffc00f08947 */ /* 0x004fea000383ffff */
.L_x_318:
[----:B------:R-:W-:Y:S05]  /*107a0*/  BSYNC B0 ;  /* 0x0000000000007941 */ /* 0x000fea0003800000 */
.L_x_317:
[----:B------:R-:W-:Y:S05]  /*107b0*/  EXIT ;  /* 0x000000000000794d */ /* 0x000fea0003800000 */
.L_x_22:
[----:B-1----:R-:W-:-:S04]  /*107c0*/  IMAD.U32 R3, RZ, RZ, UR6 ;  /* 0x00000006ff037e24 */ /* 0x002fc8000f8e00ff */
[----:B------:R1:W2:Y:S03]  /*107d0*/  SYNCS.PHASECHK.TRANS64.TRYWAIT P1, [R3+URZ], R0 ;  /* 0x00000000030075a7 */ /* 0x0002a6000802017f */
[----:B--2---:R-:W-:Y:S05]  /*107e0*/  @!P1 NANOSLEEP.SYNCS 0x989680 ;  /* 0x009896800000995d */ /* 0x004fea0003900000 */
[----:B------:R-:W2:Y:S02]  /*107f0*/  @!P1 SYNCS.PHASECHK.TRANS64 P1, [R3+URZ], R0 ;  /* 0x00000000030095a7 */ /* 0x000ea4000802007f */
[----:B--2---:R-:W-:Y:S05]  /*10800*/  @!P1 BRA `(.L_x_22) ;  /* 0xfffffffc00ec9947 */ /* 0x004fea000383ffff */
[----:B------:R-:W-:Y:S05]  /*10810*/  BRA `(.L_x_21) ;  /* 0xffffff1400947947 */ /* 0x000fea000383ffff */
.L_x_28:
[----:B-----5:R1:W-:Y:S02]  /*10820*/  STL [R1+0x8c], R0 ;  /* 0x00008c0001007387 */ /* 0x0203e40000100800 */
[----:B-1----:R-:W-:-:S04]  /*10830*/  IMAD.U32 R0, RZ, RZ, UR16 ;  /* 0x00000010ff007e24 */ /* 0x002fc8000f8e00ff */
[----:B------:R1:W2:Y:S03]  /*10840*/  SYNCS.PHASECHK.TRANS64.TRYWAIT P1, [R0+URZ], R229 ;  /* 0x000000e5000075a7 */ /* 0x0002a6000802017f */
[----:B--2---:R-:W-:Y:S05]  /*10850*/  @!P1 NANOSLEEP.SYNCS 0x989680 ;  /* 0x009896800000995d */ /* 0x004fea0003900000 */
[----:B------:R1:W2:Y:S02]  /*10860*/  @!P1 SYNCS.PHASECHK.TRANS64 P1, [R0+URZ], R229 ;  /* 0x000000e5000095a7 */ /* 0x0002a4000802007f */
[----:B-1----:R1:W5:Y:S02]  /*10870*/  LDL.LU R0, [R1+0x8c] ;  /* 0x00008c0001007983 */ /* 0x0023640000300800 */
[----:B-12---:R-:W-:Y:S05]  /*10880*/  @!P1 BRA `(.L_x_28) ;  /* 0xfffffffc00e49947 */ /* 0x006fea000383ffff */
[----:B------:R-:W-:Y:S05]  /*10890*/  BRA `(.L_x_27) ;  /* 0xffffff2800287947 */ /* 0x000fea000383ffff */
.L_x_305:
[----:B------:R-:W-:Y:S01]  /*108a0*/  BSSY B1, `(.L_x_329) ;  /* 0x0000006000017945 */ /* 0x000fe20003800000 */
[----:B------:R-:W-:-:S07]  /*108b0*/  IMAD.MOV.U32 R2, RZ, RZ, -0x1 ;  /* 0xffffffffff027424 */ /* 0x000fce00078e00ff */
[----:B------:R-:W-:Y:S05]  /*108c0*/  WARPSYNC.COLLECTIVE R2, `(.L_x_330) ;  /* 0x00000000020c7348 */ /* 0x000fea0003c00000 */
[----:B------:R-:W-:Y:S02]  /*108d0*/  ELECT P0, UR62, PT ;  /* 0x00000000003e782f */ /* 0x000fe40003800000 */
[----:B------:R-:W-:Y:S01]  /*108e0*/  MOV R2, UR62 ;  /* 0x0000003e00027c02 */ /* 0x000fe20008000f00 */
[----:B------:R-:W-:Y:S10]  /*108f0*/  ENDCOLLECTIVE ;  /* 0x000000000000791b */ /* 0x000ff40003800000 */
.L_x_330:
[----:B------:R-:W-:Y:S05]  /*10900*/  BSYNC B1 ;  /* 0x0000000000017941 */ /* 0x000fea0003800000 */
.L_x_329:
[----:B------:R-:W-:Y:S05]  /*10910*/  BRA `(.L_x_331) ;  /* 0xffffffec00547947 */ /* 0x000fea000383ffff */
.L_x_308:
[----:B0-----:R0:W2:Y:S02]  /*10920*/  SYNCS.PHASECHK.TRANS64.TRYWAIT P0, [R13+URZ+0x48], R4 ;  /* 0x000048040d0075a7 */ /* 0x0010a4000800017f */
[----:B--2---:R-:W-:Y:S05]  /*10930*/  @!P0 NANOSLEEP.SYNCS 0x989680 ;  /* 0x009896800000895d */ /* 0x004fea0003900000 */
[----:B------:R-:W2:Y:S02]  /*10940*/  @!P0 SYNCS.PHASECHK.TRANS64 P0, [R13+URZ+0x48], R4 ;  /* 0x000048040d0085a7 */ /* 0x000ea4000800007f */
[----:B--2---:R-:W-:Y:S05]  /*10950*/  @!P0 BRA `(.L_x_308) ;  /* 0xfffffffc00f08947 */ /* 0x004fea000383ffff */
[----:B------:R-:W-:Y:S05]  /*10960*/  BRA `(.L_x_332) ;  /* 0xffffffec00987947 */ /* 0x000fea000383ffff */
.L_x_316:
[----:B------:R-:W-:Y:S01]  /*10970*/  BSSY B0, `(.L_x_333) ;  /* 0x0000006000007945 */ /* 0x000fe20003800000 */
[----:B------:R-:W-:-:S07]  /*10980*/  IMAD.MOV.U32 R2, RZ, RZ, -0x1 ;  /* 0xffffffffff027424 */ /* 0x000fce00078e00ff */
[----:B------:R-:W-:Y:S05]  /*10990*/  WARPSYNC.COLLECTIVE R2, `(.L_x_334) ;  /* 0x00000000020c7348 */ /* 0x000fea0003c00000 */
[----:B------:R-:W-:Y:S02]  /*109a0*/  ELECT P0, UR62, PT ;  /* 0x00000000003e782f */ /* 0x000fe40003800000 */
[----:B------:R-:W-:Y:S01]  /*109b0*/  MOV R2, UR62 ;  /* 0x0000003e00027c02 */ /* 0x000fe20008000f00 */
[----:B------:R-:W-:Y:S10]  /*109c0*/  ENDCOLLECTIVE ;  /* 0x000000000000791b */ /* 0x000ff40003800000 */
.L_x_334:
[----:B------:R-:W-:Y:S05]  /*109d0*/  BSYNC B0 ;  /* 0x0000000000007941 */ /* 0x000fea0003800000 */
.L_x_333:
[----:B------:R-:W-:Y:S05]  /*109e0*/  BRA `(.L_x_335) ;  /* 0xfffffff800087947 */ /* 0x000fea000383ffff */
.L_x_320:
[----:B0-----:R0:W1:Y:S02]  /*109f0*/  SYNCS.PHASECHK.TRANS64.TRYWAIT P0, [R7+URZ], R4 ;  /* 0x00000004070075a7 */ /* 0x001064000800017f */
[----:B-1----:R-:W-:Y:S05]  /*10a00*/  @!P0 NANOSLEEP.SYNCS 0x989680 ;  /* 0x009896800000895d */ /* 0x002fea0003900000 */
[----:B------:R-:W1:Y:S02]  /*10a10*/  @!P0 SYNCS.PHASECHK.TRANS64 P0, [R7+URZ], R4 ;  /* 0x00000004070085a7 */ /* 0x000e64000800007f */
[----:B-1----:R-:W-:Y:S05]  /*10a20*/  @!P0 BRA `(.L_x_320) ;  /* 0xfffffffc00f08947 */ /* 0x002fea000383ffff */
[----:B------:R-:W-:Y:S05]  /*10a30*/  BRA `(.L_x_336) ;  /* 0xfffffff8004c7947 */ /* 0x000fea000383ffff */
.L_x_321:
[----:B0-----:R0:W1:Y:S02]  /*10a40*/  SYNCS.PHASECHK.TRANS64.TRYWAIT P0, [R8+URZ], R5 ;  /* 0x00000005080075a7 */ /* 0x001064000800017f */
[----:B-1----:R-:W-:Y:S05]  /*10a50*/  @!P0 NANOSLEEP.SYNCS 0x989680 ;  /* 0x009896800000895d */ /* 0x002fea0003900000 */
[----:B------:R-:W1:Y:S02]  /*10a60*/  @!P0 SYNCS.PHASECHK.TRANS64 P0, [R8+URZ], R5 ;  /* 0x00000005080085a7 */ /* 0x000e64000800007f */
[----:B-1----:R-:W-:Y:S05]  /*10a70*/  @!P0 BRA `(.L_x_321) ;  /* 0xfffffffc00f08947 */ /* 0x002fea000383ffff */
[----:B------:R-:W-:Y:S05]  /*10a80*/  BRA `(.L_x_337) ;  /* 0xfffffff8005c7947 */ /* 0x000fea000383ffff */
.L_x_322:
[----:B0-----:R0:W1:Y:S02]  /*10a90*/  SYNCS.PHASECHK.TRANS64.TRYWAIT P0, [R9+URZ], R4 ;  /* 0x00000004090075a7 */ /* 0x001064000800017f */
[----:B-1----:R-:W-:Y:S05]  /*10aa0*/  @!P0 NANOSLEEP.SYNCS 0x989680 ;  /* 0x009896800000895d */ /* 0x002fea0003900000 */
[----:B------:R-:W1:Y:S02]  /*10ab0*/  @!P0 SYNCS.PHASECHK.TRANS64 P0, [R9+URZ], R4 ;  /* 0x00000004090085a7 */ /* 0x000e64000800007f */
[----:B-1----:R-:W-:Y:S05]  /*10ac0*/  @!P0 BRA `(.L_x_322) ;  /* 0xfffffffc00f08947 */ /* 0x002fea000383ffff */
[----:B------:R-:W-:Y:S05]  /*10ad0*/  BRA `(.L_x_338) ;  /* 0xfffffff8006c7947 */ /* 0x000fea000383ffff */
.L_x_323:
[----:B0-----:R0:W1:Y:S02]  /*10ae0*/  SYNCS.PHASECHK.TRANS64.TRYWAIT P0, [R8+URZ], R5 ;  /* 0x00000005080075a7 */ /* 0x001064000800017f */
[----:B-1----:R-:W-:Y:S05]  /*10af0*/  @!P0 NANOSLEEP.SYNCS 0x989680 ;  /* 0x009896800000895d */ /* 0x002fea0003900000 */
[----:B------:R-:W1:Y:S02]  /*10b00*/  @!P0 SYNCS.PHASECHK.TRANS64 P0, [R8+URZ], R5 ;  /* 0x00000005080085a7 */ /* 0x000e64000800007f */
[----:B-1----:R-:W-:Y:S05]  /*10b10*/  @!P0 BRA `(.L_x_323) ;  /* 0xfffffffc00f08947 */ /* 0x002fea000383ffff */
[----:B------:R-:W-:Y:S05]  /*10b20*/  BRA `(.L_x_339) ;  /* 0xfffffff8007c7947 */ /* 0x000fea000383ffff */
.L_x_324:
[----:B0-----:R0:W1:Y:S02]  /*10b30*/  SYNCS.PHASECHK.TRANS64.TRYWAIT P0, [R9+URZ], R4 ;  /* 0x00000004090075a7 */ /* 0x001064000800017f */
[----:B-1----:R-:W-:Y:S05]  /*10b40*/  @!P0 NANOSLEEP.SYNCS 0x989680 ;  /* 0x009896800000895d */ /* 0x002fea0003900000 */
[----:B------:R-:W1:Y:S02]  /*10b50*/  @!P0 SYNCS.PHASECHK.TRANS64 P0, [R9+URZ], R4 ;  /* 0x00000004090085a7 */ /* 0x000e64000800007f */
[----:B-1----:R-:W-:Y:S05]  /*10b60*/  @!P0 BRA `(.L_x_324) ;  /* 0xfffffffc00f08947 */ /* 0x002fea000383ffff */
[----:B------:R-:W-:Y:S05]  /*10b70*/  BRA `(.L_x_340) ;  /* 0xfffffff8008c7947 */ /* 0x000fea000383ffff */
.L_x_325:
[----:B0-----:R0:W1:Y:S02]  /*10b80*/  SYNCS.PHASECHK.TRANS64.TRYWAIT P0, [R8+URZ], R5 ;  /* 0x00000005080075a7 */ /* 0x001064000800017f */
[----:B-1----:R-:W-:Y:S05]  /*10b90*/  @!P0 NANOSLEEP.SYNCS 0x989680 ;  /* 0x009896800000895d */ /* 0x002fea0003900000 */
[----:B------:R-:W1:Y:S02]  /*10ba0*/  @!P0 SYNCS.PHASECHK.TRANS64 P0, [R8+URZ], R5 ;  /* 0x00000005080085a7 */ /* 0x000e64000800007f */
[----:B-1----:R-:W-:Y:S05]  /*10bb0*/  @!P0 BRA `(.L_x_325) ;  /* 0xfffffffc00f08947 */ /* 0x002fea000383ffff */
[----:B------:R-:W-:Y:S05]  /*10bc0*/  BRA `(.L_x_341) ;  /* 0xfffffff8009c7947 */ /* 0x000fea000383ffff */
.L_x_326:
[----:B0-----:R0:W1:Y:S02]  /*10bd0*/  SYNCS.PHASECHK.TRANS64.TRYWAIT P0, [R9+URZ], R4 ;  /* 0x00000004090075a7 */ /* 0x001064000800017f */
[----:B-1----:R-:W-:Y:S05]  /*10be0*/  @!P0 NANOSLEEP.SYNCS 0x989680 ;  /* 0x009896800000895d */ /* 0x002fea0003900000 */
[----:B------:R-:W1:Y:S02]  /*10bf0*/  @!P0 SYNCS.PHASECHK.TRANS64 P0, [R9+URZ], R4 ;  /* 0x00000004090085a7 */ /* 0x000e64000800007f */
[----:B-1----:R-:W-:Y:S05]  /*10c00*/  @!P0 BRA `(.L_x_326) ;  /* 0xfffffffc00f08947 */ /* 0x002fea000383ffff */
[----:B------:R-:W-:Y:S05]  /*10c10*/  BRA `(.L_x_342) ;  /* 0xfffffff800ac7947 */ /* 0x000fea000383ffff */
.L_x_327:
[----:B0-----:R0:W1:Y:S02]  /*10c20*/  SYNCS.PHASECHK.TRANS64.TRYWAIT P0, [R6+URZ], R5 ;  /* 0x00000005060075a7 */ /* 0x001064000800017f */
[----:B-1----:R-:W-:Y:S05]  /*10c30*/  @!P0 NANOSLEEP.SYNCS 0x989680 ;  /* 0x009896800000895d */ /* 0x002fea0003900000 */
[----:B------:R-:W1:Y:S02]  /*10c40*/  @!P0 SYNCS.PHASECHK.TRANS64 P0, [R6+URZ], R5 ;  /* 0x00000005060085a7 */ /* 0x000e64000800007f */
[----:B-1----:R-:W-:Y:S05]  /*10c50*/  @!P0 BRA `(.L_x_327) ;  /* 0xfffffffc00f08947 */ /* 0x002fea000383ffff */
[----:B------:R-:W-:Y:S05]  /*10c60*/  BRA `(.L_x_343) ;  /* 0xfffffff800b47947 */ /* 0x000fea000383ffff */
.L_x_344:
[----:B------:R-:W-:-:S00]  /*10c70*/  BRA `(.L_x_344) ;  /* 0xfffffffc00fc7947 */ /* 0x000fc0000383ffff */
[----:B------:R-:W-:-:S00]  /*10c80*/  NOP ;  /* 0x0000000000007918 */ /* 0x000fc00000000000 */
[----:B------:R-:W-:-:S00]  /*10c90*/  NOP ;  /* 0x0000000000007918 */ /* 0x000fc00000000000 */
[----:B------:R-:W-:-:S00]  /*10ca0*/  NOP ;  /* 0x0000000000007918 */ /* 0x000fc00000000000 */
[----:B------:R-:W-:-:S00]  /*10cb0*/  NOP ;  /* 0x0000000000007918 */ /* 0x000fc00000000000 */
[----:B------:R-:W-:-:S00]  /*10cc0*/  NOP ;  /* 0x0000000000007918 */ /* 0x000fc00000000000 */
[----:B------:R-:W-:-:S00]  /*10cd0*/  NOP ;  /* 0x0000000000007918 */ /* 0x000fc00000000000 */
[----:B------:R-:W-:-:S00]  /*10ce0*/  NOP ;  /* 0x0000000000007918 */ /* 0x000fc00000000000 */
[----:B------:R-:W-:-:S00]  /*10cf0*/  NOP ;  /* 0x0000000000007918 */ /* 0x000fc00000000000 */
.L_x_345:


//--------------------- .nv.shared._ZN7cutlass13device_kernelINS_4gemm6kernel13GemmUniversalIN4cute5tupleIJiiiiEEENS1_10collective13CollectiveMmaINS1_37MainloopSm90TmaGmmaWarpSpecializedFP8ILi9ENS5_IJNS4_1CILi1EEENSA_ILi2EEESB_EEENS1_35KernelTmaWarpSpecializedCooperativeEEENS5_IJNSA_ILi256EEENSA_ILi128EEENSA_ILi64EEEEEENS_12float_e5m2_tENS5_IJlSB_lEEESK_SL_NS4_8TiledMMAINS4_8MMA_AtomIJNS4_4SM904GMMA31MMA_64x128x32_F32E5M2E5M2_SS_TNILNSP_7ScaleInE1ELSR_1EEEEEENS4_6LayoutINS5_IJSC_SB_SB_EEENS5_IJSB_NSA_ILi0EEESW_EEEEENS5_IJNS4_10UnderscoreESZ_SZ_EEEEENS4_23SM90_TMA_LOAD_MULTICASTENS4_14ComposedLayoutINS4_7SwizzleILi2ELi4ELi3EEENS4_18smem_ptr_flag_bitsILi8EEENSU_INS5_IJNSA_ILi8EEESI_EEENS5_IJSI_SB_EEEEEEEvNS4_8identityENS4_13SM90_TMA_LOADES1C_vS1D_EENS_8epilogue10collective6detail29Sm90TmaWarpSpecializedAdapterINS1H_15DefaultEpilogueISK_SL_SL_NS1G_6thread17LinearCombinationISK_Li1EffLNS1L_9ScaleType4KindE0ELNS_15FloatRoundStyleE2ESK_EENS1_15EpilogueDefaultEEEEEvvEEEEvNT_6ParamsE --------------------------
	.section	.nv.shared._ZN7cutlass13device_kernelINS_4gemm6kernel13GemmUniversalIN4cute5tupleIJiiiiEEENS1_10collective13CollectiveMmaINS1_37MainloopSm90TmaGmmaWarpSpecializedFP8ILi9ENS5_IJNS4_1CILi1EEENSA_ILi2EEESB_EEENS1_35KernelTmaWarpSpecializedCooperativeEEENS5_IJNSA_ILi256EEENSA_ILi128EEENSA_ILi64EEEEEENS_12float_e5m2_tENS5_IJlSB_lEEESK_SL_NS4_8TiledMMAINS4_8MMA_AtomIJNS4_4SM904GMMA31MMA_64x128x32_F32E5M2E5M2_SS_TNILNSP_7ScaleInE1ELSR_1EEEEEENS4_6LayoutINS5_IJSC_SB_SB_EEENS5_IJSB_NSA_ILi0EEESW_EEEEENS5_IJNS4_10UnderscoreESZ_SZ_EEEEENS4_23SM90_TMA_LOAD_MULTICASTENS4_14ComposedLayoutINS4_7SwizzleILi2ELi4ELi3EEENS4_18smem_ptr_flag_bitsILi8EEENSU_INS5_IJNSA_ILi8EEESI_EEENS5_IJSI_SB_EEEEEEEvNS4_8identityENS4_13SM90_TMA_LOADES1C_vS1D_EENS_8epilogue10collective6detail29Sm90TmaWarpSpecializedAdapterINS1H_15DefaultEpilogueISK_SL_SL_NS1G_6thread17LinearCombinationISK_Li1EffLNS1L_9ScaleType4KindE0ELNS_15FloatRoundStyleE2ESK_EENS1_15EpilogueDefaultEEEEEvvEEEEvNT_6ParamsE,"aw",@nobits
	.sectionflags	@""
	.align	16
	.zero		1024


//--------------------- .nv.shared.reserved.0     --------------------------
	.section	.nv.shared.reserved.0,"aw",@nobits
	.weak		__nv_reservedSMEM_offset_0_alias
	.size		__nv_reservedSMEM_offset_0_alias, 0, 0
	.other		__nv_reservedSMEM_offset_0_alias,@"STO_CUDA_RESERVED_SHARED STV_DEFAULT"
__nv_reservedSMEM_offset_0_alias:
	.zero		0


//--------------------- .nv.global                --------------------------
	.section	.nv.global,"aw",@nobits
.nv.global:
	.type		_ZN40_INTERNAL_64ba5dfe_4_k_cu_91f51e51_212544cute1_E,@object
	.size		_ZN40_INTERNAL_64ba5dfe_4_k_cu_91f51e51_212544cute1_E,(_ZN40_INTERNAL_64ba5dfe_4_k_cu_91f51e51_212544cuda3std3__45__cpo6cbeginE - _ZN40_INTERNAL_64ba5dfe_4_k_cu_91f51e51_212544cute1_E)
_ZN40_INTERNAL_64ba5dfe_4_k_cu_91f51e51_212544cute1_E:
	.zero		1
	.type		_ZN40_INTERNAL_64ba5dfe_4_k_cu_91f51e51_212544cuda3std3__45__cpo6cbeginE,@object
	.size		_ZN40_INTERNAL_64ba5dfe_4_k_cu_91f51e51_212544cuda3std3__45__cpo6cbeginE,(_ZN40_INTERNAL_64ba5dfe_4_k_cu_91f51e51_212544cuda3std3__48in_placeE - _ZN40_INTERNAL_64ba5dfe_4_k_cu_91f51e51_212544cuda3std3__45__cpo6cbeginE)
_ZN40_INTERNAL_64ba5dfe_4_k_cu_91f51e51_212544cuda3std3__45__cpo6cbeginE:
	.zero		1
	.type		_ZN40_INTERNAL_64ba5dfe_4_k_cu_91f51e51_212544cuda3std3__48in_placeE,@object
	.size		_ZN40_INTERNAL_64ba5dfe_4_k_cu_91f51e51_212544cuda3std3__48in_placeE,(_ZN40_INTERNAL_64ba5dfe_4_k_cu_91f51e51_212544cuda3std6ranges3__45__cpo9iter_moveE - _ZN40_INTERNAL_64ba5dfe_4_k_cu_91f51e51_212544cuda3std3__48in_placeE)
_ZN40_INTERNAL_64ba5dfe_4_k_cu_91f51e51_212544cuda3std3__48in_placeE:
	.zero		1
	.type		_ZN40_INTERNAL_64ba5dfe_4_k_cu_91f51e51_212544cuda3std6ranges3__45__cpo9iter_moveE,@object
	.size		_ZN40_INTERNAL_64ba5dfe_4_k_cu_91f51e51_212544cuda3std6ranges3__45__cpo9iter_moveE,(_ZN40_INTERNAL_64ba5dfe_4_k_cu_91f51e51_212544cuda3std3__45__cpo5beginE - _ZN40_INTERNAL_64ba5dfe_4_k_cu_91f51e51_212544cuda3std6ranges3__45__cpo9iter_moveE)
_ZN40_INTERNAL_64ba5dfe_4_k_cu_91f51e51_212544cuda3std6ranges3__45__cpo9iter_moveE:
	.zero		1
	.type		_ZN40_INTERNAL_64ba5dfe_4_k_cu_91f51e51_212544cuda3std3__45__cpo5beginE,@object
	.size		_ZN40_INTERNAL_64ba5dfe_4_k_cu_91f51e51_212544cuda3std3__45__cpo5beginE,(_ZN40_INTERNAL_64ba5dfe_4_k_cu_91f51e51_212544cuda3std3__442_GLOBAL__N__64ba5dfe_4_k_cu_91f51e51_212546ignoreE - _ZN40_INTERNAL_64ba5dfe_4_k_cu_91f51e51_212544cuda3std3__45__cpo5beginE)
_ZN40_INTERNAL_64ba5dfe_4_k_cu_91f51e51_212544cuda3std3__45__cpo5beginE:
	.zero		1
	.type		_ZN40_INTERNAL_64ba5dfe_4_k_cu_91f51e51_212544cuda3std3__442_GLOBAL__N__64ba5dfe_4_k_cu_91f51e51_212546ignoreE,@object
	.size		_ZN40_INTERNAL_64ba5dfe_4_k_cu_91f51e51_212544cuda3std3__442_GLOBAL__N__64ba5dfe_4_k_cu_91f51e51_212546ignoreE,(_ZN40_INTERNAL_64ba5dfe_4_k_cu_91f51e51_212544cute7productE - _ZN40_INTERNAL_64ba5dfe_4_k_cu_91f51e51_212544cuda3std3__442_GLOBAL__N__64ba5dfe_4_k_cu_91f51e51_212546ignoreE)
_ZN40_INTERNAL_64ba5dfe_4_k_cu_91f51e51_212544cuda3std3__442_GLOBAL__N__64ba5dfe_4_k_cu_91f51e51_212546ignoreE:
	.zero		1
	.type		_ZN40_INTERNAL_64ba5dfe_4_k_cu_91f51e51_212544cute7productE,@object
	.size		_ZN40_INTERNAL_64ba5dfe_4_k_cu_91f51e51_212544cute7productE,(_ZN40_INTERNAL_64ba5dfe_4_k_cu_91f51e51_212544cuda3std3__45__cpo3endE - _ZN40_INTERNAL_64ba5dfe_4_k_cu_91f51e51_212544cute7productE)
_ZN40_INTERNAL_64ba5dfe_4_k_cu_91f51e51_212544cute7productE:
	.zero		1
	.type		_ZN40_INTERNAL_64ba5dfe_4_k_cu_91f51e51_212544cuda3std3__45__cpo3endE,@object
	.size		_ZN40_INTERNAL_64ba5dfe_4_k_cu_91f51e51_212544cuda3std3__45__cpo3endE,(_ZN40_INTERNAL_64ba5dfe_4_k_cu_91f51e51_212544cuda3std3__419piecewise_constructE - _ZN40_INTERNAL_64ba5dfe_4_k_cu_91f51e51_212544cuda3std3__45__cpo3endE)
_ZN40_INTERNAL_64ba5dfe_4_k_cu_91f51e51_212544cuda3std3__45__cpo3endE:
	.zero		1
	.type		_ZN40_INTERNAL_64ba5dfe_4_k_cu_91f51e51_212544cuda3std3__419piecewise_constructE,@object
	.size		_ZN40_INTERNAL_64ba5dfe_4_k_cu_91f51e51_212544cuda3std3__419piecewise_constructE,(_ZN40_INTERNAL_64ba5dfe_4_k_cu_91f51e51_212544cuda3std3__45__cpo4cendE - _ZN40_INTERNAL_64ba5dfe_4_k_cu_91f51e51_212544cuda3std3__419piecewise_constructE)
_ZN40_INTERNAL_64ba5dfe_4_k_cu_91f51e51_212544cuda3std3__419piecewise_constructE:
	.zero		1
	.type		_ZN40_INTERNAL_64ba5dfe_4_k_cu_91f51e51_212544cuda3std3__45__cpo4cendE,@object
	.size		_ZN40_INTERNAL_64ba5dfe_4_k_cu_91f51e51_212544cuda3std3__45__cpo4cendE,(_ZN40_INTERNAL_64ba5dfe_4_k_cu_91f51e51_212544cuda3std6ranges3__45__cpo4swapE - _ZN40_INTERNAL_64ba5dfe_4_k_cu_91f51e51_212544cuda3std3__45__cpo4cendE)
_ZN40_INTERNAL_64ba5dfe_4_k_cu_91f51e51_212544cuda3std3__45__cpo4cendE:
	.zero		1
	.type		_ZN40_INTERNAL_64ba5dfe_4_k_cu_91f51e51_212544cuda3std6ranges3__45__cpo4swapE,@object
	.size		_ZN40_INTERNAL_64ba5dfe_4_k_cu_91f51e51_212544cuda3std6ranges3__45__cpo4swapE,(.L_7 - _ZN40_INTERNAL_64ba5dfe_4_k_cu_91f51e51_212544cuda3std6ranges3__45__cpo4swapE)
_ZN40_INTERNAL_64ba5dfe_4_k_cu_91f51e51_212544cuda3std6ranges3__45__cpo4swapE:
	.zero		1
.L_7:


//--------------------- .nv.constant0._ZN7cutlass13device_kernelINS_4gemm6kernel13GemmUniversalIN4cute5tupleIJiiiiEEENS1_10collective13CollectiveMmaINS1_37MainloopSm90TmaGmmaWarpSpecializedFP8ILi9ENS5_IJNS4_1CILi1EEENSA_ILi2EEESB_EEENS1_35KernelTmaWarpSpecializedCooperativeEEENS5_IJNSA_ILi256EEENSA_ILi128EEENSA_ILi64EEEEEENS_12float_e5m2_tENS5_IJlSB_lEEESK_SL_NS4_8TiledMMAINS4_8MMA_AtomIJNS4_4SM904GMMA31MMA_64x128x32_F32E5M2E5M2_SS_TNILNSP_7ScaleInE1ELSR_1EEEEEENS4_6LayoutINS5_IJSC_SB_SB_EEENS5_IJSB_NSA_ILi0EEESW_EEEEENS5_IJNS4_10UnderscoreESZ_SZ_EEEEENS4_23SM90_TMA_LOAD_MULTICASTENS4_14ComposedLayoutINS4_7SwizzleILi2ELi4ELi3EEENS4_18smem_ptr_flag_bitsILi8EEENSU_INS5_IJNSA_ILi8EEESI_EEENS5_IJSI_SB_EEEEEEEvNS4_8identityENS4_13SM90_TMA_LOADES1C_vS1D_EENS_8epilogue10collective6detail29Sm90TmaWarpSpecializedAdapterINS1H_15DefaultEpilogueISK_SL_SL_NS1G_6thread17LinearCombinationISK_Li1EffLNS1L_9ScaleType4KindE0ELNS_15FloatRoundStyleE2ESK_EENS1_15EpilogueDefaultEEEEEvvEEEEvNT_6ParamsE --------------------------
	.section	.nv.constant0._ZN7cutlass13device_kernelINS_4gemm6kernel13GemmUniversalIN4cute5tupleIJiiiiEEENS1_10collective13CollectiveMmaINS1_37MainloopSm90TmaGmmaWarpSpecializedFP8ILi9ENS5_IJNS4_1CILi1EEENSA_ILi2EEESB_EEENS1_35KernelTmaWarpSpecializedCooperativeEEENS5_IJNSA_ILi256EEENSA_ILi128EEENSA_ILi64EEEEEENS_12float_e5m2_tENS5_IJlSB_lEEESK_SL_NS4_8TiledMMAINS4_8MMA_AtomIJNS4_4SM904GMMA31MMA_64x128x32_F32E5M2E5M2_SS_TNILNSP_7ScaleInE1ELSR_1EEEEEENS4_6LayoutINS5_IJSC_SB_SB_EEENS5_IJSB_NSA_ILi0EEESW_EEEEENS5_IJNS4_10UnderscoreESZ_SZ_EEEEENS4_23SM90_TMA_LOAD_MULTICASTENS4_14ComposedLayoutINS4_7SwizzleILi2ELi4ELi3EEENS4_18smem_ptr_flag_bitsILi8EEENSU_INS5_IJNSA_ILi8EEESI_EEENS5_IJSI_SB_EEEEEEEvNS4_8identityENS4_13SM90_TMA_LOADES1C_vS1D_EENS_8epilogue10collective6detail29Sm90TmaWarpSpecializedAdapterINS1H_15DefaultEpilogueISK_SL_SL_NS1G_6thread17LinearCombinationISK_Li1EffLNS1L_9ScaleType4KindE0ELNS_15FloatRoundStyleE2ESK_EENS1_15EpilogueDefaultEEEEEvvEEEEvNT_6ParamsE,"a",@progbits
	.sectionflags	@""
	.align	4
.nv.constant0._ZN7cutlass13device_kernelINS_4gemm6kernel13GemmUniversalIN4cute5tupleIJiiiiEEENS1_10collective13CollectiveMmaINS1_37MainloopSm90TmaGmmaWarpSpecializedFP8ILi9ENS5_IJNS4_1CILi1EEENSA_ILi2EEESB_EEENS1_35KernelTmaWarpSpecializedCooperativeEEENS5_IJNSA_ILi256EEENSA_ILi128EEENSA_ILi64EEEEEENS_12float_e5m2_tENS5_IJlSB_lEEESK_SL_NS4_8TiledMMAINS4_8MMA_AtomIJNS4_4SM904GMMA31MMA_64x128x32_F32E5M2E5M2_SS_TNILNSP_7ScaleInE1ELSR_1EEEEEENS4_6LayoutINS5_IJSC_SB_SB_EEENS5_IJSB_NSA_ILi0EEESW_EEEEENS5_IJNS4_10UnderscoreESZ_SZ_EEEEENS4_23SM90_TMA_LOAD_MULTICASTENS4_14ComposedLayoutINS4_7SwizzleILi2ELi4ELi3EEENS4_18smem_ptr_flag_bitsILi8EEENSU_INS5_IJNSA_ILi8EEESI_EEENS5_IJSI_SB_EEEEEEEvNS4_8identityENS4_13SM90_TMA_LOADES1C_vS1D_EENS_8epilogue10collective6detail29Sm90TmaWarpSpecializedAdapterINS1H_15DefaultEpilogueISK_SL_SL_NS1G_6thread17LinearCombinationISK_Li1EffLNS1L_9ScaleType4KindE0ELNS_15FloatRoundStyleE2ESK_EENS1_15EpilogueDefaultEEEEEvvEEEEvNT_6ParamsE:
	.zero		1664


//--------------------- SYMBOLS --------------------------

	.type		.nv.reservedSmem.offset0,@object
	.size		.nv.reservedSmem.offset0,0x4
